	.target	sm_100a

	.elftype	@"ET_EXEC"


//--------------------- .note.nv.tkinfo           --------------------------
	.section	.note.nv.tkinfo,"",@"SHT_NOTE"
	.sectionflags	@"SHF_NOTE_NV_TKINFO"
	.tkinfo
        /*0018*/ 	.word	0x00000002
        /*0030*/ 	.string	""
        /*0030*/ 	.string	"ptxas"
        /*0030*/ 	.string	"Cuda compilation tools, release 13.0, V13.0.88"
        /*0030*/ 	.string	"Build cuda_13.0.r13.0/compiler.36424714_0"
        /*0030*/ 	.string	"-arch sm_100a -m 64 "



//--------------------- .note.nv.cuinfo           --------------------------
	.section	.note.nv.cuinfo,"",@"SHT_NOTE"
	.sectionflags	@"SHF_NOTE_NV_CUINFO"
        /*0018*/ 	.short	0x0002
        /*001a*/ 	.short	0x0064
        /*001c*/ 	.short	0x0082
	.zero		2


//--------------------- .nv.info                  --------------------------
	.section	.nv.info,"",@"SHT_CUDA_INFO"
	.align	4


	//----- nvinfo : EIATTR_REGCOUNT
	.align		4
        /*0000*/ 	.byte	0x04, 0x2f
        /*0002*/ 	.short	(.L_19 - .L_18)
	.align		4
.L_18:
        /*0004*/ 	.word	index@(_ZN7cutlass13device_kernelINS_4gemm6kernel13GemmUniversalIN4cute5tupleIJiiiiEEENS1_10collective13CollectiveMmaINS1_35MainloopSm100TmaUmmaWarpSpecializedILi4ELi2ELi4ENS5_IJNS4_1CILi2EEESB_NSA_ILi1EEEEEEEENS5_IJNSA_ILi256EEENSA_ILi64EEENSA_ILi128EEEEEEaNS5_IJlSC_lEEEaSJ_NS4_8TiledMMAINS4_8MMA_AtomIJNS4_21SM100_MMA_S8_2x1SM_SSIaaiLi256ELi64ELNS4_4UMMA5MajorE0ELSO_0ELNSN_8SaturateE0EEEEEENS4_6LayoutINS5_IJSC_SC_SC_EEENS5_IJNSA_ILi0EEESU_SU_EEEEENS5_IJNS4_10UnderscoreESX_SX_EEEEENS4_28SM100_TMA_2SM_LOAD_MULTICASTENS4_14ComposedLayoutINS4_7SwizzleILi3ELi4ELi3EEENS4_18smem_ptr_flag_bitsILi8EEENSS_INS5_IJNSA_ILi8EEESH_EEENS5_IJSH_SC_EEEEEEEvNS4_8identityENS4_18SM100_TMA_2SM_LOADES1A_vS1B_EENS_8epilogue10collective18CollectiveEpilogueINS1E_23Sm100TmaWarpSpecializedILi1ELi1ELi64ELb0ELb0EEEJNS5_IJSH_SG_SH_EEENS5_IJNSS_ISH_SC_EENSS_ISG_SC_EEEEEaSJ_aSJ_NS1E_6fusion15FusionCallbacksIS1I_NS1N_17LinearCombinationIaiaiLNS_15FloatRoundStyleE2EEES1J_S1M_JEEENS4_5SM1004TMEM4LOAD26SM100_TMEM_LOAD_32dp32b64xENS4_13SM90_TMA_LOADENS11_INS12_ILi2ELi4ELi3EEES15_NSS_INS5_IJS16_SG_EEENS5_IJSG_SC_EEEEEEENS4_39AutoVectorizingCopyWithAssumedAlignmentILi128EEENS4_14SM90_TMA_STOREES22_S24_S24_EEEvvEEEEvNT_6ParamsE)
        /*0008*/ 	.word	0x0000009d


	//----- nvinfo : EIATTR_FRAME_SIZE
	.align		4
.L_19:
        /*000c*/ 	.byte	0x04, 0x11
        /*000e*/ 	.short	(.L_21 - .L_20)
	.align		4
.L_20:
        /*0010*/ 	.word	index@($__internal_2_$__cuda_sm10x_tcgen05_guardrail_trap_unallocated_columns_being_dealloced)
        /*0014*/ 	.word	0x00000000


	//----- nvinfo : EIATTR_FRAME_SIZE
	.align		4
.L_21:
        /*0018*/ 	.byte	0x04, 0x11
        /*001a*/ 	.short	(.L_23 - .L_22)
	.align		4
.L_22:
        /*001c*/ 	.word	index@($__internal_1_$__cuda_sm10x_tcgen05_guardrail_trap_phase_invalid_during_alloc)
        /*0020*/ 	.word	0x00000000


	//----- nvinfo : EIATTR_FRAME_SIZE
	.align		4
.L_23:
        /*0024*/ 	.byte	0x04, 0x11
        /*0026*/ 	.short	(.L_25 - .L_24)
	.align		4
.L_24:
        /*0028*/ 	.word	index@($__internal_0_$__cuda_sm10x_tcgen05_guardrail_trap_col_being_dealloced_not_returned_by_alloc)
        /*002c*/ 	.word	0x00000000


	//----- nvinfo : EIATTR_FRAME_SIZE
	.align		4
.L_25:
        /*0030*/ 	.byte	0x04, 0x11
        /*0032*/ 	.short	(.L_27 - .L_26)
	.align		4
.L_26:
        /*0034*/ 	.word	index@(_ZN7cutlass13device_kernelINS_4gemm6kernel13GemmUniversalIN4cute5tupleIJiiiiEEENS1_10collective13CollectiveMmaINS1_35MainloopSm100TmaUmmaWarpSpecializedILi4ELi2ELi4ENS5_IJNS4_1CILi2EEESB_NSA_ILi1EEEEEEEENS5_IJNSA_ILi256EEENSA_ILi64EEENSA_ILi128EEEEEEaNS5_IJlSC_lEEEaSJ_NS4_8TiledMMAINS4_8MMA_AtomIJNS4_21SM100_MMA_S8_2x1SM_SSIaaiLi256ELi64ELNS4_4UMMA5MajorE0ELSO_0ELNSN_8SaturateE0EEEEEENS4_6LayoutINS5_IJSC_SC_SC_EEENS5_IJNSA_ILi0EEESU_SU_EEEEENS5_IJNS4_10UnderscoreESX_SX_EEEEENS4_28SM100_TMA_2SM_LOAD_MULTICASTENS4_14ComposedLayoutINS4_7SwizzleILi3ELi4ELi3EEENS4_18smem_ptr_flag_bitsILi8EEENSS_INS5_IJNSA_ILi8EEESH_EEENS5_IJSH_SC_EEEEEEEvNS4_8identityENS4_18SM100_TMA_2SM_LOADES1A_vS1B_EENS_8epilogue10collective18CollectiveEpilogueINS1E_23Sm100TmaWarpSpecializedILi1ELi1ELi64ELb0ELb0EEEJNS5_IJSH_SG_SH_EEENS5_IJNSS_ISH_SC_EENSS_ISG_SC_EEEEEaSJ_aSJ_NS1E_6fusion15FusionCallbacksIS1I_NS1N_17LinearCombinationIaiaiLNS_15FloatRoundStyleE2EEES1J_S1M_JEEENS4_5SM1004TMEM4LOAD26SM100_TMEM_LOAD_32dp32b64xENS4_13SM90_TMA_LOADENS11_INS12_ILi2ELi4ELi3EEES15_NSS_INS5_IJS16_SG_EEENS5_IJSG_SC_EEEEEEENS4_39AutoVectorizingCopyWithAssumedAlignmentILi128EEENS4_14SM90_TMA_STOREES22_S24_S24_EEEvvEEEEvNT_6ParamsE)
        /*0038*/ 	.word	0x00000000


	//----- nvinfo : EIATTR_MIN_STACK_SIZE
	.align		4
.L_27:
        /*003c*/ 	.byte	0x04, 0x12
        /*003e*/ 	.short	(.L_29 - .L_28)
	.align		4
.L_28:
        /*0040*/ 	.word	index@(_ZN7cutlass13device_kernelINS_4gemm6kernel13GemmUniversalIN4cute5tupleIJiiiiEEENS1_10collective13CollectiveMmaINS1_35MainloopSm100TmaUmmaWarpSpecializedILi4ELi2ELi4ENS5_IJNS4_1CILi2EEESB_NSA_ILi1EEEEEEEENS5_IJNSA_ILi256EEENSA_ILi64EEENSA_ILi128EEEEEEaNS5_IJlSC_lEEEaSJ_NS4_8TiledMMAINS4_8MMA_AtomIJNS4_21SM100_MMA_S8_2x1SM_SSIaaiLi256ELi64ELNS4_4UMMA5MajorE0ELSO_0ELNSN_8SaturateE0EEEEEENS4_6LayoutINS5_IJSC_SC_SC_EEENS5_IJNSA_ILi0EEESU_SU_EEEEENS5_IJNS4_10UnderscoreESX_SX_EEEEENS4_28SM100_TMA_2SM_LOAD_MULTICASTENS4_14ComposedLayoutINS4_7SwizzleILi3ELi4ELi3EEENS4_18smem_ptr_flag_bitsILi8EEENSS_INS5_IJNSA_ILi8EEESH_EEENS5_IJSH_SC_EEEEEEEvNS4_8identityENS4_18SM100_TMA_2SM_LOADES1A_vS1B_EENS_8epilogue10collective18CollectiveEpilogueINS1E_23Sm100TmaWarpSpecializedILi1ELi1ELi64ELb0ELb0EEEJNS5_IJSH_SG_SH_EEENS5_IJNSS_ISH_SC_EENSS_ISG_SC_EEEEEaSJ_aSJ_NS1E_6fusion15FusionCallbacksIS1I_NS1N_17LinearCombinationIaiaiLNS_15FloatRoundStyleE2EEES1J_S1M_JEEENS4_5SM1004TMEM4LOAD26SM100_TMEM_LOAD_32dp32b64xENS4_13SM90_TMA_LOADENS11_INS12_ILi2ELi4ELi3EEES15_NSS_INS5_IJS16_SG_EEENS5_IJSG_SC_EEEEEEENS4_39AutoVectorizingCopyWithAssumedAlignmentILi128EEENS4_14SM90_TMA_STOREES22_S24_S24_EEEvvEEEEvNT_6ParamsE)
        /*0044*/ 	.word	0x00000000
.L_29:


//--------------------- .nv.compat                --------------------------
	.section	.nv.compat,"",@"SHT_CUDA_COMPAT_INFO"
	.align	4
        /*0000*/ 	.byte	0x02, 0x09, 0x01, 0x00, 0x02, 0x02, 0x03, 0x00, 0x02, 0x05, 0x06, 0x00, 0x03, 0x07, 0x01, 0x01
        /*0010*/ 	.byte	0x02, 0x03, 0x01, 0x00, 0x02, 0x06, 0x01, 0x00, 0x04, 0x0b, 0x08, 0x00, 0x01, 0x00, 0x00, 0x00
        /*0020*/ 	.byte	0x00, 0x00, 0x00, 0x00


//--------------------- .nv.info._ZN7cutlass13device_kernelINS_4gemm6kernel13GemmUniversalIN4cute5tupleIJiiiiEEENS1_10collective13CollectiveMmaINS1_35MainloopSm100TmaUmmaWarpSpecializedILi4ELi2ELi4ENS5_IJNS4_1CILi2EEESB_NSA_ILi1EEEEEEEENS5_IJNSA_ILi256EEENSA_ILi64EEENSA_ILi128EEEEEEaNS5_IJlSC_lEEEaSJ_NS4_8TiledMMAINS4_8MMA_AtomIJNS4_21SM100_MMA_S8_2x1SM_SSIaaiLi256ELi64ELNS4_4UMMA5MajorE0ELSO_0ELNSN_8SaturateE0EEEEEENS4_6LayoutINS5_IJSC_SC_SC_EEENS5_IJNSA_ILi0EEESU_SU_EEEEENS5_IJNS4_10UnderscoreESX_SX_EEEEENS4_28SM100_TMA_2SM_LOAD_MULTICASTENS4_14ComposedLayoutINS4_7SwizzleILi3ELi4ELi3EEENS4_18smem_ptr_flag_bitsILi8EEENSS_INS5_IJNSA_ILi8EEESH_EEENS5_IJSH_SC_EEEEEEEvNS4_8identityENS4_18SM100_TMA_2SM_LOADES1A_vS1B_EENS_8epilogue10collective18CollectiveEpilogueINS1E_23Sm100TmaWarpSpecializedILi1ELi1ELi64ELb0ELb0EEEJNS5_IJSH_SG_SH_EEENS5_IJNSS_ISH_SC_EENSS_ISG_SC_EEEEEaSJ_aSJ_NS1E_6fusion15FusionCallbacksIS1I_NS1N_17LinearCombinationIaiaiLNS_15FloatRoundStyleE2EEES1J_S1M_JEEENS4_5SM1004TMEM4LOAD26SM100_TMEM_LOAD_32dp32b64xENS4_13SM90_TMA_LOADENS11_INS12_ILi2ELi4ELi3EEES15_NSS_INS5_IJS16_SG_EEENS5_IJSG_SC_EEEEEEENS4_39AutoVectorizingCopyWithAssumedAlignmentILi128EEENS4_14SM90_TMA_STOREES22_S24_S24_EEEvvEEEEvNT_6ParamsE --------------------------
	.section	.nv.info._ZN7cutlass13device_kernelINS_4gemm6kernel13GemmUniversalIN4cute5tupleIJiiiiEEENS1_10collective13CollectiveMmaINS1_35MainloopSm100TmaUmmaWarpSpecializedILi4ELi2ELi4ENS5_IJNS4_1CILi2EEESB_NSA_ILi1EEEEEEEENS5_IJNSA_ILi256EEENSA_ILi64EEENSA_ILi128EEEEEEaNS5_IJlSC_lEEEaSJ_NS4_8TiledMMAINS4_8MMA_AtomIJNS4_21SM100_MMA_S8_2x1SM_SSIaaiLi256ELi64ELNS4_4UMMA5MajorE0ELSO_0ELNSN_8SaturateE0EEEEEENS4_6LayoutINS5_IJSC_SC_SC_EEENS5_IJNSA_ILi0EEESU_SU_EEEEENS5_IJNS4_10UnderscoreESX_SX_EEEEENS4_28SM100_TMA_2SM_LOAD_MULTICASTENS4_14ComposedLayoutINS4_7SwizzleILi3ELi4ELi3EEENS4_18smem_ptr_flag_bitsILi8EEENSS_INS5_IJNSA_ILi8EEESH_EEENS5_IJSH_SC_EEEEEEEvNS4_8identityENS4_18SM100_TMA_2SM_LOADES1A_vS1B_EENS_8epilogue10collective18CollectiveEpilogueINS1E_23Sm100TmaWarpSpecializedILi1ELi1ELi64ELb0ELb0EEEJNS5_IJSH_SG_SH_EEENS5_IJNSS_ISH_SC_EENSS_ISG_SC_EEEEEaSJ_aSJ_NS1E_6fusion15FusionCallbacksIS1I_NS1N_17LinearCombinationIaiaiLNS_15FloatRoundStyleE2EEES1J_S1M_JEEENS4_5SM1004TMEM4LOAD26SM100_TMEM_LOAD_32dp32b64xENS4_13SM90_TMA_LOADENS11_INS12_ILi2ELi4ELi3EEES15_NSS_INS5_IJS16_SG_EEENS5_IJSG_SC_EEEEEEENS4_39AutoVectorizingCopyWithAssumedAlignmentILi128EEENS4_14SM90_TMA_STOREES22_S24_S24_EEEvvEEEEvNT_6ParamsE,"",@"SHT_CUDA_INFO"
	.sectionflags	@""
	.align	4


	//----- nvinfo : EIATTR_CUDA_API_VERSION
	.align		4
        /*0000*/ 	.byte	0x04, 0x37
        /*0002*/ 	.short	(.L_31 - .L_30)
.L_30:
        /*0004*/ 	.word	0x00000082


	//----- nvinfo : EIATTR_KPARAM_INFO
	.align		4
.L_31:
        /*0008*/ 	.byte	0x04, 0x17
        /*000a*/ 	.short	(.L_33 - .L_32)
.L_32:
        /*000c*/ 	.word	0x00000000
        /*0010*/ 	.short	0x0000
        /*0012*/ 	.short	0x0000
        /*0014*/ 	.byte	0x00, 0xf0, 0x01, 0x20


	//----- nvinfo : EIATTR_AT_ENTRY_FRAGMENTS
	.align		4
.L_33:
        /*0018*/ 	.byte	0x04, 0x4f
        /*001a*/ 	.short	(.L_35 - .L_34)


	//   ....[0]....
.L_34:
        /*001c*/ 	.word	0x00000007


	//----- nvinfo : EIATTR_RESERVED_SMEM_USED
	.align		4
.L_35:
        /*0020*/ 	.byte	0x01, 0x41
	.zero		2


	//----- nvinfo : EIATTR_SPARSE_MMA_MASK
	.align		4
        /*0024*/ 	.byte	0x03, 0x50
        /*0026*/ 	.short	0x0000


	//----- nvinfo : EIATTR_TCGEN05_2CTA_USED
	.align		4
        /*0028*/ 	.byte	0x01, 0x52
	.zero		2


	//----- nvinfo : EIATTR_MAXREG_COUNT
	.align		4
        /*002c*/ 	.byte	0x03, 0x1b
        /*002e*/ 	.short	0x00ff


	//----- nvinfo : EIATTR_NUM_BARRIERS
	.align		4
        /*0030*/ 	.byte	0x02, 0x4c
        /*0032*/ 	.byte	0x07
	.zero		1


	//----- nvinfo : EIATTR_EXTERNS
	.align		4
        /*0034*/ 	.byte	0x04, 0x0f
        /*0036*/ 	.short	(.L_37 - .L_36)


	//   ....[0]....
	.align		4
.L_36:
        /*0038*/ 	.word	index@(__assertfail)


	//----- nvinfo : EIATTR_MERCURY_ISA_VERSION
	.align		4
.L_37:
        /*003c*/ 	.byte	0x03, 0x5f
        /*003e*/ 	.short	0x0101


	//----- nvinfo : EIATTR_INT_WARP_WIDE_INSTR_OFFSETS
	.align		4
        /*0040*/ 	.byte	0x04, 0x31
        /*0042*/ 	.short	(.L_39 - .L_38)


	//   ....[0]....
.L_38:
        /*0044*/ 	.word	0x00000d00


	//   ....[1]....
        /*0048*/ 	.word	0x00000da0


	//   ....[2]....
        /*004c*/ 	.word	0x00004240


	//   ....[3]....
        /*0050*/ 	.word	0x00004270


	//   ....[4]....
        /*0054*/ 	.word	0x00004290


	//   ....[5]....
        /*0058*/ 	.word	0x00004dc0


	//   ....[6]....
        /*005c*/ 	.word	0x00004e70


	//----- nvinfo : EIATTR_COOP_GROUP_MASK_REGIDS
	.align		4
.L_39:
        /*0060*/ 	.byte	0x04, 0x29
        /*0062*/ 	.short	(.L_41 - .L_40)


	//   ....[0]....
.L_40:
        /*0064*/ 	.word	0xffffffff


	//   ....[1]....
        /*0068*/ 	.word	0xffffffff


	//   ....[2]....
        /*006c*/ 	.word	0xffffffff


	//   ....[3]....
        /*0070*/ 	.word	0xffffffff


	//   ....[4]....
        /*0074*/ 	.word	0xffffffff


	//   ....[5]....
        /*0078*/ 	.word	0xffffffff


	//   ....[6]....
        /*007c*/ 	.word	0xffffffff


	//   ....[7]....
        /*0080*/ 	.word	0xffffffff


	//   ....[8]....
        /*0084*/ 	.word	0xffffffff


	//   ....[9]....
        /*0088*/ 	.word	0xffffffff


	//   ....[10]....
        /*008c*/ 	.word	0xffffffff


	//   ....[11]....
        /*0090*/ 	.word	0xffffffff


	//   ....[12]....
        /*0094*/ 	.word	0xffffffff


	//   ....[13]....
        /*0098*/ 	.word	0xffffffff


	//----- nvinfo : EIATTR_COOP_GROUP_INSTR_OFFSETS
	.align		4
.L_41:
        /*009c*/ 	.byte	0x04, 0x28
        /*009e*/ 	.short	(.L_43 - .L_42)


	//   ....[0]....
.L_42:
        /*00a0*/ 	.word	0x000000b0


	//   ....[1]....
        /*00a4*/ 	.word	0x00000510


	//   ....[2]....
        /*00a8*/ 	.word	0x000006d0


	//   ....[3]....
        /*00ac*/ 	.word	0x00000800


	//   ....[4]....
        /*00b0*/ 	.word	0x000008f0


	//   ....[5]....
        /*00b4*/ 	.word	0x00000a50


	//   ....[6]....
        /*00b8*/ 	.word	0x00000be0


	//   ....[7]....
        /*00bc*/ 	.word	0x00000e20


	//   ....[8]....
        /*00c0*/ 	.word	0x00002180


	//   ....[9]....
        /*00c4*/ 	.word	0x00003020


	//   ....[10]....
        /*00c8*/ 	.word	0x000034f0


	//   ....[11]....
        /*00cc*/ 	.word	0x00003520


	//   ....[12]....
        /*00d0*/ 	.word	0x00004140


	//   ....[13]....
        /*00d4*/ 	.word	0x00004350


	//----- nvinfo : EIATTR_VRC_CTA_INIT_COUNT
	.align		4
.L_43:
        /*00d8*/ 	.byte	0x02, 0x4a
        /*00da*/ 	.byte	0x80
	.zero		1


	//----- nvinfo : EIATTR_SYSCALL_OFFSETS
	.align		4
        /*00dc*/ 	.byte	0x04, 0x46
        /*00de*/ 	.short	(.L_45 - .L_44)


	//   ....[0]....
.L_44:
        /*00e0*/ 	.word	0x000059e0


	//   ....[1]....
        /*00e4*/ 	.word	0x00005b20


	//   ....[2]....
        /*00e8*/ 	.word	0x000062e0


	//----- nvinfo : EIATTR_MBARRIER_INSTR_OFFSETS
	.align		4
.L_45:
        /*00ec*/ 	.byte	0x04, 0x39
        /*00ee*/ 	.short	(.L_47 - .L_46)


	//   ....[0]....
.L_46:
        /*00f0*/ 	.word	0x00000640
        /*00f4*/ 	.word	0x000000ff
        /*00f8*/ 	.word	0x00000000
        /*00fc*/ 	.short	0x0100
        /*00fe*/ 	.byte	0x04
	.zero		1


	//   ....[1]....
        /*0100*/ 	.word	0x00000650
        /*0104*/ 	.word	0x000000ff
        /*0108*/ 	.word	0x00000020
        /*010c*/ 	.short	0x0100
        /*010e*/ 	.byte	0x04
	.zero		1


	//   ....[2]....
        /*0110*/ 	.word	0x00000660
        /*0114*/ 	.word	0x000000ff
        /*0118*/ 	.word	0x00000008
        /*011c*/ 	.short	0x0100
        /*011e*/ 	.byte	0x04
	.zero		1


	//   ....[3]....
        /*0120*/ 	.word	0x00000670
        /*0124*/ 	.word	0x000000ff
        /*0128*/ 	.word	0x00000028
        /*012c*/ 	.short	0x0100
        /*012e*/ 	.byte	0x04
	.zero		1


	//   ....[4]....
        /*0130*/ 	.word	0x00000680
        /*0134*/ 	.word	0x000000ff
        /*0138*/ 	.word	0x00000010
        /*013c*/ 	.short	0x0100
        /*013e*/ 	.byte	0x04
	.zero		1


	//   ....[5]....
        /*0140*/ 	.word	0x00000690
        /*0144*/ 	.word	0x000000ff
        /*0148*/ 	.word	0x00000030
        /*014c*/ 	.short	0x0100
        /*014e*/ 	.byte	0x04
	.zero		1


	//   ....[6]....
        /*0150*/ 	.word	0x000006a0
        /*0154*/ 	.word	0x000000ff
        /*0158*/ 	.word	0x00000018
        /*015c*/ 	.short	0x0100
        /*015e*/ 	.byte	0x04
	.zero		1


	//   ....[7]....
        /*0160*/ 	.word	0x000006b0
        /*0164*/ 	.word	0x000000ff
        /*0168*/ 	.word	0x00000038
        /*016c*/ 	.short	0x0100
        /*016e*/ 	.byte	0x04
	.zero		1


	//   ....[8]....
        /*0170*/ 	.word	0x000007d0
        /*0174*/ 	.word	0x000000ff
        /*0178*/ 	.word	0x00000040
        /*017c*/ 	.short	0x0100
        /*017e*/ 	.byte	0x04
	.zero		1


	//   ....[9]....
        /*0180*/ 	.word	0x000007e0
        /*0184*/ 	.word	0x000000ff
        /*0188*/ 	.word	0x00000048
        /*018c*/ 	.short	0x0100
        /*018e*/ 	.byte	0x04
	.zero		1


	//   ....[10]....
        /*0190*/ 	.word	0x000008c0
        /*0194*/ 	.word	0x000000ff
        /*0198*/ 	.word	0x00000050
        /*019c*/ 	.short	0x0100
        /*019e*/ 	.byte	0x06
	.zero		1


	//   ....[11]....
        /*01a0*/ 	.word	0x000008d0
        /*01a4*/ 	.word	0x000000ff
        /*01a8*/ 	.word	0x00000058
        /*01ac*/ 	.short	0x0100
        /*01ae*/ 	.byte	0x06
	.zero		1


	//   ....[12]....
        /*01b0*/ 	.word	0x00000a00
        /*01b4*/ 	.word	0x000000ff
        /*01b8*/ 	.word	0x00000060
        /*01bc*/ 	.short	0x0100
        /*01be*/ 	.byte	0x06
	.zero		1


	//   ....[13]....
        /*01c0*/ 	.word	0x00000a10
        /*01c4*/ 	.word	0x000000ff
        /*01c8*/ 	.word	0x00000070
        /*01cc*/ 	.short	0x0100
        /*01ce*/ 	.byte	0x06
	.zero		1


	//   ....[14]....
        /*01d0*/ 	.word	0x00000a20
        /*01d4*/ 	.word	0x000000ff
        /*01d8*/ 	.word	0x00000068
        /*01dc*/ 	.short	0x0100
        /*01de*/ 	.byte	0x06
	.zero		1


	//   ....[15]....
        /*01e0*/ 	.word	0x00000a30
        /*01e4*/ 	.word	0x000000ff
        /*01e8*/ 	.word	0x00000078
        /*01ec*/ 	.short	0x0100
        /*01ee*/ 	.byte	0x06
	.zero		1


	//   ....[16]....
        /*01f0*/ 	.word	0x00000b50
        /*01f4*/ 	.word	0x000000ff
        /*01f8*/ 	.word	0x00000080
        /*01fc*/ 	.short	0x0100
        /*01fe*/ 	.byte	0x04
	.zero		1


	//   ....[17]....
        /*0200*/ 	.word	0x00000b60
        /*0204*/ 	.word	0x000000ff
        /*0208*/ 	.word	0x000000a0
        /*020c*/ 	.short	0x0100
        /*020e*/ 	.byte	0x04
	.zero		1


	//   ....[18]....
        /*0210*/ 	.word	0x00000b70
        /*0214*/ 	.word	0x000000ff
        /*0218*/ 	.word	0x00000088
        /*021c*/ 	.short	0x0100
        /*021e*/ 	.byte	0x04
	.zero		1


	//   ....[19]....
        /*0220*/ 	.word	0x00000b80
        /*0224*/ 	.word	0x000000ff
        /*0228*/ 	.word	0x000000a8
        /*022c*/ 	.short	0x0100
        /*022e*/ 	.byte	0x04
	.zero		1


	//   ....[20]....
        /*0230*/ 	.word	0x00000b90
        /*0234*/ 	.word	0x000000ff
        /*0238*/ 	.word	0x00000090
        /*023c*/ 	.short	0x0100
        /*023e*/ 	.byte	0x04
	.zero		1


	//   ....[21]....
        /*0240*/ 	.word	0x00000ba0
        /*0244*/ 	.word	0x000000ff
        /*0248*/ 	.word	0x000000b0
        /*024c*/ 	.short	0x0100
        /*024e*/ 	.byte	0x04
	.zero		1


	//   ....[22]....
        /*0250*/ 	.word	0x00000bb0
        /*0254*/ 	.word	0x000000ff
        /*0258*/ 	.word	0x00000098
        /*025c*/ 	.short	0x0100
        /*025e*/ 	.byte	0x04
	.zero		1


	//   ....[23]....
        /*0260*/ 	.word	0x00000bc0
        /*0264*/ 	.word	0x000000ff
        /*0268*/ 	.word	0x000000b8
        /*026c*/ 	.short	0x0100
        /*026e*/ 	.byte	0x04
	.zero		1


	//   ....[24]....
        /*0270*/ 	.word	0x00000cb0
        /*0274*/ 	.word	0x000000ff
        /*0278*/ 	.word	0x000000c0
        /*027c*/ 	.short	0x0100
        /*027e*/ 	.byte	0x04
	.zero		1


	//   ....[25]....
        /*0280*/ 	.word	0x00000cc0
        /*0284*/ 	.word	0x000000ff
        /*0288*/ 	.word	0x000000d0
        /*028c*/ 	.short	0x0100
        /*028e*/ 	.byte	0x04
	.zero		1


	//   ....[26]....
        /*0290*/ 	.word	0x00000cd0
        /*0294*/ 	.word	0x000000ff
        /*0298*/ 	.word	0x000000c8
        /*029c*/ 	.short	0x0100
        /*029e*/ 	.byte	0x04
	.zero		1


	//   ....[27]....
        /*02a0*/ 	.word	0x00000ce0
        /*02a4*/ 	.word	0x000000ff
        /*02a8*/ 	.word	0x000000d8
        /*02ac*/ 	.short	0x0100
        /*02ae*/ 	.byte	0x04
	.zero		1


	//   ....[28]....
        /*02b0*/ 	.word	0x00000de0
        /*02b4*/ 	.word	0x000000ff
        /*02b8*/ 	.word	0x000000e0
        /*02bc*/ 	.short	0x0100
        /*02be*/ 	.byte	0x06
	.zero		1


	//   ....[29]....
        /*02c0*/ 	.word	0x000019a0
        /*02c4*/ 	.word	0x00000000
        /*02c8*/ 	.word	0x000000d0
        /*02cc*/ 	.short	0x010a
        /*02ce*/ 	.byte	0xff
	.zero		1


	//   ....[30]....
        /*02d0*/ 	.word	0x000019d0
        /*02d4*/ 	.word	0x00000000
        /*02d8*/ 	.word	0x000000c0
        /*02dc*/ 	.short	0x0101
        /*02de*/ 	.byte	0xff
	.zero		1


	//   ....[31]....
        /*02e0*/ 	.word	0x00001a90
        /*02e4*/ 	.word	0x000000ff
        /*02e8*/ 	.word	0x00000020
        /*02ec*/ 	.short	0x010a
        /*02ee*/ 	.byte	0x04
	.zero		1


	//   ....[32]....
        /*02f0*/ 	.word	0x00001b60
        /*02f4*/ 	.word	0x000000ff
        /*02f8*/ 	.word	0x00000020
        /*02fc*/ 	.short	0x010a
        /*02fe*/ 	.byte	0x21
	.zero		1


	//   ....[33]....
        /*0300*/ 	.word	0x00001d20
        /*0304*/ 	.word	0x000000ff
        /*0308*/ 	.word	0x00000020
        /*030c*/ 	.short	0x010a
        /*030e*/ 	.byte	0x07
	.zero		1


	//   ....[34]....
        /*0310*/ 	.word	0x00001e20
        /*0314*/ 	.word	0x000000ff
        /*0318*/ 	.word	0x00000058
        /*031c*/ 	.short	0x0101
        /*031e*/ 	.byte	0x06
	.zero		1


	//   ....[35]....
        /*0320*/ 	.word	0x00001e40
        /*0324*/ 	.word	0x000000ff
        /*0328*/ 	.word	0x00000020
        /*032c*/ 	.short	0x010a
        /*032e*/ 	.byte	0x04
	.zero		1


	//   ....[36]....
        /*0330*/ 	.word	0x00001ec0
        /*0334*/ 	.word	0x000000ff
        /*0338*/ 	.word	0x00000020
        /*033c*/ 	.short	0x010a
        /*033e*/ 	.byte	0x11
	.zero		1


	//   ....[37]....
        /*0340*/ 	.word	0x00002050
        /*0344*/ 	.word	0x000000ff
        /*0348*/ 	.word	0x00000020
        /*034c*/ 	.short	0x010a
        /*034e*/ 	.byte	0x08
	.zero		1


	//   ....[38]....
        /*0350*/ 	.word	0x000021b0
        /*0354*/ 	.word	0x00000003
        /*0358*/ 	.word	0x00000060
        /*035c*/ 	.short	0x010a
        /*035e*/ 	.byte	0xff
	.zero		1


	//   ....[39]....
        /*0360*/ 	.word	0x00002300
        /*0364*/ 	.word	0x00000000
        /*0368*/ 	.word	0x00000000
        /*036c*/ 	.short	0x0101
        /*036e*/ 	.byte	0xff
	.zero		1


	//   ....[40]....
        /*0370*/ 	.word	0x000028a0
        /*0374*/ 	.word	0x000000ff
        /*0378*/ 	.word	0x00000000
        /*037c*/ 	.short	0x010a
        /*037e*/ 	.byte	0x04
	.zero		1


	//   ....[41]....
        /*0380*/ 	.word	0x00002930
        /*0384*/ 	.word	0x000000ff
        /*0388*/ 	.word	0x00000000
        /*038c*/ 	.short	0x010a
        /*038e*/ 	.byte	0x05
	.zero		1


	//   ....[42]....
        /*0390*/ 	.word	0x000029c0
        /*0394*/ 	.word	0x000000ff
        /*0398*/ 	.word	0x00000000
        /*039c*/ 	.short	0x010a
        /*039e*/ 	.byte	0x05
	.zero		1


	//   ....[43]....
        /*03a0*/ 	.word	0x00002a60
        /*03a4*/ 	.word	0x00000000
        /*03a8*/ 	.word	0x00000000
        /*03ac*/ 	.short	0x010a
        /*03ae*/ 	.byte	0xff
	.zero		1


	//   ....[44]....
        /*03b0*/ 	.word	0x00002b80
        /*03b4*/ 	.word	0x00000002
        /*03b8*/ 	.word	0x000000c0
        /*03bc*/ 	.short	0x010a
        /*03be*/ 	.byte	0xff
	.zero		1


	//   ....[45]....
        /*03c0*/ 	.word	0x00002bf0
        /*03c4*/ 	.word	0x00000002
        /*03c8*/ 	.word	0x00000000
        /*03cc*/ 	.short	0x0101
        /*03ce*/ 	.byte	0xff
	.zero		1


	//   ....[46]....
        /*03d0*/ 	.word	0x00002c10
        /*03d4*/ 	.word	0x000000ff
        /*03d8*/ 	.word	0x00000070
        /*03dc*/ 	.short	0x010a
        /*03de*/ 	.byte	0x04
	.zero		1


	//   ....[47]....
        /*03e0*/ 	.word	0x00002d30
        /*03e4*/ 	.word	0x00000002
        /*03e8*/ 	.word	0x00000060
        /*03ec*/ 	.short	0x010a
        /*03ee*/ 	.byte	0xff
	.zero		1


	//   ....[48]....
        /*03f0*/ 	.word	0x00002e30
        /*03f4*/ 	.word	0x00000002
        /*03f8*/ 	.word	0x00000000
        /*03fc*/ 	.short	0x0101
        /*03fe*/ 	.byte	0xff
	.zero		1


	//   ....[49]....
        /*0400*/ 	.word	0x00002ec0
        /*0404*/ 	.word	0x000000ff
        /*0408*/ 	.word	0x00000070
        /*040c*/ 	.short	0x0106
        /*040e*/ 	.byte	0x04
	.zero		1


	//   ....[50]....
        /*0410*/ 	.word	0x00002ee0
        /*0414*/ 	.word	0x000000ff
        /*0418*/ 	.word	0x00000070
        /*041c*/ 	.short	0x010a
        /*041e*/ 	.byte	0x04
	.zero		1


	//   ....[51]....
        /*0420*/ 	.word	0x00002f70
        /*0424*/ 	.word	0x000000ff
        /*0428*/ 	.word	0x00000070
        /*042c*/ 	.short	0x0106
        /*042e*/ 	.byte	0x07
	.zero		1


	//   ....[52]....
        /*0430*/ 	.word	0x00002fb0
        /*0434*/ 	.word	0x00000000
        /*0438*/ 	.word	0x00000070
        /*043c*/ 	.short	0x010a
        /*043e*/ 	.byte	0xff
	.zero		1


	//   ....[53]....
        /*0440*/ 	.word	0x000031f0
        /*0444*/ 	.word	0x000000ff
        /*0448*/ 	.word	0x00000008
        /*044c*/ 	.short	0x010a
        /*044e*/ 	.byte	0x05
	.zero		1


	//   ....[54]....
        /*0450*/ 	.word	0x00003210
        /*0454*/ 	.word	0x000000ff
        /*0458*/ 	.word	0x00000008
        /*045c*/ 	.short	0x010a
        /*045e*/ 	.byte	0x05
	.zero		1


	//   ....[55]....
        /*0460*/ 	.word	0x000033a0
        /*0464*/ 	.word	0x000000ff
        /*0468*/ 	.word	0x00000008
        /*046c*/ 	.short	0x010a
        /*046e*/ 	.byte	0x05
	.zero		1


	//   ....[56]....
        /*0470*/ 	.word	0x000033c0
        /*0474*/ 	.word	0x000000ff
        /*0478*/ 	.word	0x00000008
        /*047c*/ 	.short	0x010a
        /*047e*/ 	.byte	0x05
	.zero		1


	//   ....[57]....
        /*0480*/ 	.word	0x00003480
        /*0484*/ 	.word	0x000000ff
        /*0488*/ 	.word	0x00000000
        /*048c*/ 	.short	0x0101
        /*048e*/ 	.byte	0x04
	.zero		1


	//   ....[58]....
        /*0490*/ 	.word	0x000037c0
        /*0494*/ 	.word	0x00000000
        /*0498*/ 	.word	0x00000060
        /*049c*/ 	.short	0x010a
        /*049e*/ 	.byte	0xff
	.zero		1


	//   ....[59]....
        /*04a0*/ 	.word	0x00003880
        /*04a4*/ 	.word	0x00000000
        /*04a8*/ 	.word	0x00000000
        /*04ac*/ 	.short	0x0101
        /*04ae*/ 	.byte	0xff
	.zero		1


	//   ....[60]....
        /*04b0*/ 	.word	0x00003940
        /*04b4*/ 	.word	0x000000ff
        /*04b8*/ 	.word	0x00000000
        /*04bc*/ 	.short	0x010a
        /*04be*/ 	.byte	0x04
	.zero		1


	//   ....[61]....
        /*04c0*/ 	.word	0x00003950
        /*04c4*/ 	.word	0x000000ff
        /*04c8*/ 	.word	0x000000a0
        /*04cc*/ 	.short	0x010a
        /*04ce*/ 	.byte	0x1f
	.zero		1


	//   ....[62]....
        /*04d0*/ 	.word	0x00003a00
        /*04d4*/ 	.word	0x000000ff
        /*04d8*/ 	.word	0x00000000
        /*04dc*/ 	.short	0x010a
        /*04de*/ 	.byte	0x05
	.zero		1


	//   ....[63]....
        /*04e0*/ 	.word	0x00003b30
        /*04e4*/ 	.word	0x000000ff
        /*04e8*/ 	.word	0x00000000
        /*04ec*/ 	.short	0x010a
        /*04ee*/ 	.byte	0x04
	.zero		1


	//   ....[64]....
        /*04f0*/ 	.word	0x00003e30
        /*04f4*/ 	.word	0x000000ff
        /*04f8*/ 	.word	0x00000000
        /*04fc*/ 	.short	0x010a
        /*04fe*/ 	.byte	0x04
	.zero		1


	//   ....[65]....
        /*0500*/ 	.word	0x00003ec0
        /*0504*/ 	.word	0x000000ff
        /*0508*/ 	.word	0x00000000
        /*050c*/ 	.short	0x010a
        /*050e*/ 	.byte	0x05
	.zero		1


	//   ....[66]....
        /*0510*/ 	.word	0x00003f50
        /*0514*/ 	.word	0x000000ff
        /*0518*/ 	.word	0x00000000
        /*051c*/ 	.short	0x010a
        /*051e*/ 	.byte	0x05
	.zero		1


	//   ....[67]....
        /*0520*/ 	.word	0x00003ff0
        /*0524*/ 	.word	0x00000000
        /*0528*/ 	.word	0x00000000
        /*052c*/ 	.short	0x010a
        /*052e*/ 	.byte	0xff
	.zero		1


	//   ....[68]....
        /*0530*/ 	.word	0x00004030
        /*0534*/ 	.word	0x00000000
        /*0538*/ 	.word	0x00000000
        /*053c*/ 	.short	0x010a
        /*053e*/ 	.byte	0xff
	.zero		1


	//   ....[69]....
        /*0540*/ 	.word	0x000040a0
        /*0544*/ 	.word	0x000000ff
        /*0548*/ 	.word	0x00000000
        /*054c*/ 	.short	0x0101
        /*054e*/ 	.byte	0x04
	.zero		1


	//   ....[70]....
        /*0550*/ 	.word	0x000040e0
        /*0554*/ 	.word	0x000000ff
        /*0558*/ 	.word	0x000000e0
        /*055c*/ 	.short	0x010a
        /*055e*/ 	.byte	0x1a
	.zero		1


	//   ....[71]....
        /*0560*/ 	.word	0x00004130
        /*0564*/ 	.word	0x000000ff
        /*0568*/ 	.word	0x00000000
        /*056c*/ 	.short	0x0101
        /*056e*/ 	.byte	0x04
	.zero		1


	//   ....[72]....
        /*0570*/ 	.word	0x000045a0
        /*0574*/ 	.word	0x00000007
        /*0578*/ 	.word	0x00000060
        /*057c*/ 	.short	0x010a
        /*057e*/ 	.byte	0xff
	.zero		1


	//   ....[73]....
        /*0580*/ 	.word	0x00004710
        /*0584*/ 	.word	0x00000000
        /*0588*/ 	.word	0x00000000
        /*058c*/ 	.short	0x0101
        /*058e*/ 	.byte	0xff
	.zero		1


	//   ....[74]....
        /*0590*/ 	.word	0x00004b80
        /*0594*/ 	.word	0x000000ff
        /*0598*/ 	.word	0x00000058
        /*059c*/ 	.short	0x010a
        /*059e*/ 	.byte	0x11
	.zero		1


	//   ....[75]....
        /*05a0*/ 	.word	0x00004d00
        /*05a4*/ 	.word	0x000000ff
        /*05a8*/ 	.word	0x00000048
        /*05ac*/ 	.short	0x010a
        /*05ae*/ 	.byte	0x11
	.zero		1


	//   ....[76]....
        /*05b0*/ 	.word	0x00004f10
        /*05b4*/ 	.word	0x000000ff
        /*05b8*/ 	.word	0x00000040
        /*05bc*/ 	.short	0x010b
        /*05be*/ 	.byte	0x11
	.zero		1


	//   ....[77]....
        /*05c0*/ 	.word	0x00004f20
        /*05c4*/ 	.word	0x000000ff
        /*05c8*/ 	.word	0x00000000
        /*05cc*/ 	.short	0x0101
        /*05ce*/ 	.byte	0x37
	.zero		1


	//   ....[78]....
        /*05d0*/ 	.word	0x00004f60
        /*05d4*/ 	.word	0x00000000
        /*05d8*/ 	.word	0x00000048
        /*05dc*/ 	.short	0x010a
        /*05de*/ 	.byte	0xff
	.zero		1


	//   ....[79]....
        /*05e0*/ 	.word	0x000052a0
        /*05e4*/ 	.word	0x00000003
        /*05e8*/ 	.word	0x00000060
        /*05ec*/ 	.short	0x010a
        /*05ee*/ 	.byte	0xff
	.zero		1


	//   ....[80]....
        /*05f0*/ 	.word	0x00005420
        /*05f4*/ 	.word	0x00000000
        /*05f8*/ 	.word	0x00000000
        /*05fc*/ 	.short	0x0101
        /*05fe*/ 	.byte	0xff
	.zero		1


	//   ....[81]....
        /*0600*/ 	.word	0x00005ec0
        /*0604*/ 	.word	0x000000ff
        /*0608*/ 	.word	0x00000040
        /*060c*/ 	.short	0x010a
        /*060e*/ 	.byte	0x2c
	.zero		1


	//   ....[82]....
        /*0610*/ 	.word	0x00005ed0
        /*0614*/ 	.word	0x00000095
        /*0618*/ 	.word	0x00000080
        /*061c*/ 	.short	0x010a
        /*061e*/ 	.byte	0xff
	.zero		1


	//   ....[83]....
        /*0620*/ 	.word	0x00006060
        /*0624*/ 	.word	0x000000ff
        /*0628*/ 	.word	0x00000040
        /*062c*/ 	.short	0x010a
        /*062e*/ 	.byte	0x2c
	.zero		1


	//   ....[84]....
        /*0630*/ 	.word	0x00006160
        /*0634*/ 	.word	0x000000ff
        /*0638*/ 	.word	0x00000000
        /*063c*/ 	.short	0x0101
        /*063e*/ 	.byte	0x04
	.zero		1


	//   ....[85]....
        /*0640*/ 	.word	0x000061c0
        /*0644*/ 	.word	0x00000095
        /*0648*/ 	.word	0x00000080
        /*064c*/ 	.short	0x010a
        /*064e*/ 	.byte	0xff
	.zero		1


	//   ....[86]....
        /*0650*/ 	.word	0x000064e0
        /*0654*/ 	.word	0x00000095
        /*0658*/ 	.word	0x00000000
        /*065c*/ 	.short	0x0101
        /*065e*/ 	.byte	0xff
	.zero		1


	//   ....[87]....
        /*0660*/ 	.word	0x00007700
        /*0664*/ 	.word	0x00000000
        /*0668*/ 	.word	0x000000d0
        /*066c*/ 	.short	0x010a
        /*066e*/ 	.byte	0xff
	.zero		1


	//   ....[88]....
        /*0670*/ 	.word	0x00007760
        /*0674*/ 	.word	0x00000000
        /*0678*/ 	.word	0x00000020
        /*067c*/ 	.short	0x010a
        /*067e*/ 	.byte	0xff
	.zero		1


	//   ....[89]....
        /*0680*/ 	.word	0x000077c0
        /*0684*/ 	.word	0x00000000
        /*0688*/ 	.word	0x00000020
        /*068c*/ 	.short	0x010a
        /*068e*/ 	.byte	0xff
	.zero		1


	//   ....[90]....
        /*0690*/ 	.word	0x00007810
        /*0694*/ 	.word	0x00000003
        /*0698*/ 	.word	0x00000060
        /*069c*/ 	.short	0x010a
        /*069e*/ 	.byte	0xff
	.zero		1


	//   ....[91]....
        /*06a0*/ 	.word	0x00007870
        /*06a4*/ 	.word	0x00000000
        /*06a8*/ 	.word	0x00000000
        /*06ac*/ 	.short	0x010a
        /*06ae*/ 	.byte	0xff
	.zero		1


	//   ....[92]....
        /*06b0*/ 	.word	0x000078d0
        /*06b4*/ 	.word	0x00000000
        /*06b8*/ 	.word	0x00000000
        /*06bc*/ 	.short	0x010a
        /*06be*/ 	.byte	0xff
	.zero		1


	//   ....[93]....
        /*06c0*/ 	.word	0x00007930
        /*06c4*/ 	.word	0x00000000
        /*06c8*/ 	.word	0x00000000
        /*06cc*/ 	.short	0x010a
        /*06ce*/ 	.byte	0xff
	.zero		1


	//   ....[94]....
        /*06d0*/ 	.word	0x00007980
        /*06d4*/ 	.word	0x00000002
        /*06d8*/ 	.word	0x000000c0
        /*06dc*/ 	.short	0x010a
        /*06de*/ 	.byte	0xff
	.zero		1


	//   ....[95]....
        /*06e0*/ 	.word	0x000079e0
        /*06e4*/ 	.word	0x00000002
        /*06e8*/ 	.word	0x00000070
        /*06ec*/ 	.short	0x010a
        /*06ee*/ 	.byte	0xff
	.zero		1


	//   ....[96]....
        /*06f0*/ 	.word	0x00007a30
        /*06f4*/ 	.word	0x00000002
        /*06f8*/ 	.word	0x00000060
        /*06fc*/ 	.short	0x010a
        /*06fe*/ 	.byte	0xff
	.zero		1


	//   ....[97]....
        /*0700*/ 	.word	0x00007a90
        /*0704*/ 	.word	0x00000000
        /*0708*/ 	.word	0x00000070
        /*070c*/ 	.short	0x010a
        /*070e*/ 	.byte	0xff
	.zero		1


	//   ....[98]....
        /*0710*/ 	.word	0x00007af0
        /*0714*/ 	.word	0x00000005
        /*0718*/ 	.word	0x00000008
        /*071c*/ 	.short	0x010a
        /*071e*/ 	.byte	0xff
	.zero		1


	//   ....[99]....
        /*0720*/ 	.word	0x00007be0
        /*0724*/ 	.word	0x00000000
        /*0728*/ 	.word	0x00000008
        /*072c*/ 	.short	0x010a
        /*072e*/ 	.byte	0xff
	.zero		1


	//   ....[100]....
        /*0730*/ 	.word	0x00007c30
        /*0734*/ 	.word	0x00000000
        /*0738*/ 	.word	0x00000060
        /*073c*/ 	.short	0x010a
        /*073e*/ 	.byte	0xff
	.zero		1


	//   ....[101]....
        /*0740*/ 	.word	0x00007c90
        /*0744*/ 	.word	0x00000000
        /*0748*/ 	.word	0x000000a0
        /*074c*/ 	.short	0x010a
        /*074e*/ 	.byte	0xff
	.zero		1


	//   ....[102]....
        /*0750*/ 	.word	0x00007cf0
        /*0754*/ 	.word	0x00000000
        /*0758*/ 	.word	0x00000000
        /*075c*/ 	.short	0x010a
        /*075e*/ 	.byte	0xff
	.zero		1


	//   ....[103]....
        /*0760*/ 	.word	0x00007d50
        /*0764*/ 	.word	0x00000000
        /*0768*/ 	.word	0x00000000
        /*076c*/ 	.short	0x010a
        /*076e*/ 	.byte	0xff
	.zero		1


	//   ....[104]....
        /*0770*/ 	.word	0x00007db0
        /*0774*/ 	.word	0x00000000
        /*0778*/ 	.word	0x00000000
        /*077c*/ 	.short	0x010a
        /*077e*/ 	.byte	0xff
	.zero		1


	//   ....[105]....
        /*0780*/ 	.word	0x00007e10
        /*0784*/ 	.word	0x00000000
        /*0788*/ 	.word	0x00000000
        /*078c*/ 	.short	0x010a
        /*078e*/ 	.byte	0xff
	.zero		1


	//   ....[106]....
        /*0790*/ 	.word	0x00007e70
        /*0794*/ 	.word	0x00000000
        /*0798*/ 	.word	0x000000e0
        /*079c*/ 	.short	0x010a
        /*079e*/ 	.byte	0xff
	.zero		1


	//   ....[107]....
        /*07a0*/ 	.word	0x00007ec0
        /*07a4*/ 	.word	0x00000007
        /*07a8*/ 	.word	0x00000060
        /*07ac*/ 	.short	0x010a
        /*07ae*/ 	.byte	0xff
	.zero		1


	//   ....[108]....
        /*07b0*/ 	.word	0x00007f20
        /*07b4*/ 	.word	0x00000000
        /*07b8*/ 	.word	0x00000058
        /*07bc*/ 	.short	0x010a
        /*07be*/ 	.byte	0xff
	.zero		1


	//   ....[109]....
        /*07c0*/ 	.word	0x00007f80
        /*07c4*/ 	.word	0x00000000
        /*07c8*/ 	.word	0x00000048
        /*07cc*/ 	.short	0x010a
        /*07ce*/ 	.byte	0xff
	.zero		1


	//   ....[110]....
        /*07d0*/ 	.word	0x00007fd0
        /*07d4*/ 	.word	0x00000003
        /*07d8*/ 	.word	0x00000060
        /*07dc*/ 	.short	0x010a
        /*07de*/ 	.byte	0xff
	.zero		1


	//   ....[111]....
        /*07e0*/ 	.word	0x00008030
        /*07e4*/ 	.word	0x00000000
        /*07e8*/ 	.word	0x00000040
        /*07ec*/ 	.short	0x010a
        /*07ee*/ 	.byte	0xff
	.zero		1


	//   ....[112]....
        /*07f0*/ 	.word	0x00008080
        /*07f4*/ 	.word	0x00000095
        /*07f8*/ 	.word	0x00000080
        /*07fc*/ 	.short	0x010a
        /*07fe*/ 	.byte	0xff
	.zero		1


	//----- nvinfo : EIATTR_NUM_MBARRIERS
	.align		4
.L_47:
        /*0800*/ 	.byte	0x03, 0x38
        /*0802*/ 	.short	0x001d


	//----- nvinfo : EIATTR_EXIT_INSTR_OFFSETS
	.align		4
        /*0804*/ 	.byte	0x04, 0x1c
        /*0806*/ 	.short	(.L_49 - .L_48)


	//   ....[0]....
.L_48:
        /*0808*/ 	.word	0x00002a90


	//   ....[1]....
        /*080c*/ 	.word	0x00002f80


	//   ....[2]....
        /*0810*/ 	.word	0x00002fe0


	//   ....[3]....
        /*0814*/ 	.word	0x00004360


	//   ....[4]....
        /*0818*/ 	.word	0x00004f90


	//   ....[5]....
        /*081c*/ 	.word	0x00004fd0


	//   ....[6]....
        /*0820*/ 	.word	0x000076f0


	//----- nvinfo : EIATTR_MAX_THREADS
	.align		4
.L_49:
        /*0824*/ 	.byte	0x04, 0x05
        /*0826*/ 	.short	(.L_51 - .L_50)
.L_50:
        /*0828*/ 	.word	0x00000100
        /*082c*/ 	.word	0x00000001
        /*0830*/ 	.word	0x00000001


	//----- nvinfo : EIATTR_CRS_STACK_SIZE
	.align		4
.L_51:
        /*0834*/ 	.byte	0x04, 0x1e
        /*0836*/ 	.short	(.L_53 - .L_52)
.L_52:
        /*0838*/ 	.word	0x00000000


	//----- nvinfo : EIATTR_CBANK_PARAM_SIZE
	.align		4
.L_53:
        /*083c*/ 	.byte	0x03, 0x19
        /*083e*/ 	.short	0x0800


	//----- nvinfo : EIATTR_PARAM_CBANK
	.align		4
        /*0840*/ 	.byte	0x04, 0x0a
        /*0842*/ 	.short	(.L_55 - .L_54)
	.align		4
.L_54:
        /*0844*/ 	.word	index@(.nv.constant0._ZN7cutlass13device_kernelINS_4gemm6kernel13GemmUniversalIN4cute5tupleIJiiiiEEENS1_10collective13CollectiveMmaINS1_35MainloopSm100TmaUmmaWarpSpecializedILi4ELi2ELi4ENS5_IJNS4_1CILi2EEESB_NSA_ILi1EEEEEEEENS5_IJNSA_ILi256EEENSA_ILi64EEENSA_ILi128EEEEEEaNS5_IJlSC_lEEEaSJ_NS4_8TiledMMAINS4_8MMA_AtomIJNS4_21SM100_MMA_S8_2x1SM_SSIaaiLi256ELi64ELNS4_4UMMA5MajorE0ELSO_0ELNSN_8SaturateE0EEEEEENS4_6LayoutINS5_IJSC_SC_SC_EEENS5_IJNSA_ILi0EEESU_SU_EEEEENS5_IJNS4_10UnderscoreESX_SX_EEEEENS4_28SM100_TMA_2SM_LOAD_MULTICASTENS4_14ComposedLayoutINS4_7SwizzleILi3ELi4ELi3EEENS4_18smem_ptr_flag_bitsILi8EEENSS_INS5_IJNSA_ILi8EEESH_EEENS5_IJSH_SC_EEEEEEEvNS4_8identityENS4_18SM100_TMA_2SM_LOADES1A_vS1B_EENS_8epilogue10collective18CollectiveEpilogueINS1E_23Sm100TmaWarpSpecializedILi1ELi1ELi64ELb0ELb0EEEJNS5_IJSH_SG_SH_EEENS5_IJNSS_ISH_SC_EENSS_ISG_SC_EEEEEaSJ_aSJ_NS1E_6fusion15FusionCallbacksIS1I_NS1N_17LinearCombinationIaiaiLNS_15FloatRoundStyleE2EEES1J_S1M_JEEENS4_5SM1004TMEM4LOAD26SM100_TMEM_LOAD_32dp32b64xENS4_13SM90_TMA_LOADENS11_INS12_ILi2ELi4ELi3EEES15_NSS_INS5_IJS16_SG_EEENS5_IJSG_SC_EEEEEEENS4_39AutoVectorizingCopyWithAssumedAlignmentILi128EEENS4_14SM90_TMA_STOREES22_S24_S24_EEEvvEEEEvNT_6ParamsE)
        /*0848*/ 	.short	0x0380
        /*084a*/ 	.short	0x0800


	//----- nvinfo : EIATTR_SW_WAR
	.align		4
.L_55:
        /*084c*/ 	.byte	0x04, 0x36
        /*084e*/ 	.short	(.L_57 - .L_56)
.L_56:
        /*0850*/ 	.word	0x00000008
.L_57:


//--------------------- .nv.callgraph             --------------------------
	.section	.nv.callgraph,"",@"SHT_CUDA_CALLGRAPH"
	.align	4
	.sectionentsize	8
	.align		4
        /*0000*/ 	.word	0x00000000
	.align		4
        /*0004*/ 	.word	0xffffffff
	.align		4
        /*0008*/ 	.word	index@(_ZN7cutlass13device_kernelINS_4gemm6kernel13GemmUniversalIN4cute5tupleIJiiiiEEENS1_10collective13CollectiveMmaINS1_35MainloopSm100TmaUmmaWarpSpecializedILi4ELi2ELi4ENS5_IJNS4_1CILi2EEESB_NSA_ILi1EEEEEEEENS5_IJNSA_ILi256EEENSA_ILi64EEENSA_ILi128EEEEEEaNS5_IJlSC_lEEEaSJ_NS4_8TiledMMAINS4_8MMA_AtomIJNS4_21SM100_MMA_S8_2x1SM_SSIaaiLi256ELi64ELNS4_4UMMA5MajorE0ELSO_0ELNSN_8SaturateE0EEEEEENS4_6LayoutINS5_IJSC_SC_SC_EEENS5_IJNSA_ILi0EEESU_SU_EEEEENS5_IJNS4_10UnderscoreESX_SX_EEEEENS4_28SM100_TMA_2SM_LOAD_MULTICASTENS4_14ComposedLayoutINS4_7SwizzleILi3ELi4ELi3EEENS4_18smem_ptr_flag_bitsILi8EEENSS_INS5_IJNSA_ILi8EEESH_EEENS5_IJSH_SC_EEEEEEEvNS4_8identityENS4_18SM100_TMA_2SM_LOADES1A_vS1B_EENS_8epilogue10collective18CollectiveEpilogueINS1E_23Sm100TmaWarpSpecializedILi1ELi1ELi64ELb0ELb0EEEJNS5_IJSH_SG_SH_EEENS5_IJNSS_ISH_SC_EENSS_ISG_SC_EEEEEaSJ_aSJ_NS1E_6fusion15FusionCallbacksIS1I_NS1N_17LinearCombinationIaiaiLNS_15FloatRoundStyleE2EEES1J_S1M_JEEENS4_5SM1004TMEM4LOAD26SM100_TMEM_LOAD_32dp32b64xENS4_13SM90_TMA_LOADENS11_INS12_ILi2ELi4ELi3EEES15_NSS_INS5_IJS16_SG_EEENS5_IJSG_SC_EEEEEEENS4_39AutoVectorizingCopyWithAssumedAlignmentILi128EEENS4_14SM90_TMA_STOREES22_S24_S24_EEEvvEEEEvNT_6ParamsE)
	.align		4
        /*000c*/ 	.word	index@(__assertfail)
	.align		4
        /*0010*/ 	.word	0x00000000
	.align		4
        /*0014*/ 	.word	0xfffffffe
	.align		4
        /*0018*/ 	.word	0x00000000
	.align		4
        /*001c*/ 	.word	0xfffffffd
	.align		4
        /*0020*/ 	.word	0x00000000
	.align		4
        /*0024*/ 	.word	0xfffffffc


//--------------------- .nv.constant4             --------------------------
	.section	.nv.constant4,"a",@progbits
	.align	8
	.align		8
.nv.constant4:
        /*0000*/ 	.dword	__assertfail
	.align		8
        /*0008*/ 	.dword	__unnamed_1
	.align		8
        /*0010*/ 	.dword	__unnamed_2
	.align		8
        /*0018*/ 	.dword	_ZN39_INTERNAL_15df937e_4_k_cu_da082c1e_97034cuda3std3__45__cpo5beginE
	.align		8
        /*0020*/ 	.dword	_ZN39_INTERNAL_15df937e_4_k_cu_da082c1e_97034cuda3std3__45__cpo3endE
	.align		8
        /*0028*/ 	.dword	_ZN39_INTERNAL_15df937e_4_k_cu_da082c1e_97034cuda3std3__45__cpo6cbeginE
	.align		8
        /*0030*/ 	.dword	_ZN39_INTERNAL_15df937e_4_k_cu_da082c1e_97034cuda3std3__45__cpo4cendE
	.align		8
        /*0038*/ 	.dword	_ZN39_INTERNAL_15df937e_4_k_cu_da082c1e_97034cuda3std3__441_GLOBAL__N__15df937e_4_k_cu_da082c1e_97036ignoreE
	.align		8
        /*0040*/ 	.dword	_ZN39_INTERNAL_15df937e_4_k_cu_da082c1e_97034cuda3std3__419piecewise_constructE
	.align		8
        /*0048*/ 	.dword	_ZN39_INTERNAL_15df937e_4_k_cu_da082c1e_97034cuda3std3__48in_placeE
	.align		8
        /*0050*/ 	.dword	_ZN39_INTERNAL_15df937e_4_k_cu_da082c1e_97034cuda3std6ranges3__45__cpo4swapE
	.align		8
        /*0058*/ 	.dword	_ZN39_INTERNAL_15df937e_4_k_cu_da082c1e_97034cuda3std6ranges3__45__cpo9iter_moveE
	.align		8
        /*0060*/ 	.dword	_ZN39_INTERNAL_15df937e_4_k_cu_da082c1e_97034cute7productE
	.align		8
        /*0068*/ 	.dword	_ZN39_INTERNAL_15df937e_4_k_cu_da082c1e_97034cute1_E
	.align		8
        /*0070*/ 	.dword	$str$25
	.align		8
        /*0078*/ 	.dword	$str$26
	.align		8
        /*0080*/ 	.dword	$str$27
	.align		8
        /*0088*/ 	.dword	$str$28


//--------------------- .text._ZN7cutlass13device_kernelINS_4gemm6kernel13GemmUniversalIN4cute5tupleIJiiiiEEENS1_10collective13CollectiveMmaINS1_35MainloopSm100TmaUmmaWarpSpecializedILi4ELi2ELi4ENS5_IJNS4_1CILi2EEESB_NSA_ILi1EEEEEEEENS5_IJNSA_ILi256EEENSA_ILi64EEENSA_ILi128EEEEEEaNS5_IJlSC_lEEEaSJ_NS4_8TiledMMAINS4_8MMA_AtomIJNS4_21SM100_MMA_S8_2x1SM_SSIaaiLi256ELi64ELNS4_4UMMA5MajorE0ELSO_0ELNSN_8SaturateE0EEEEEENS4_6LayoutINS5_IJSC_SC_SC_EEENS5_IJNSA_ILi0EEESU_SU_EEEEENS5_IJNS4_10UnderscoreESX_SX_EEEEENS4_28SM100_TMA_2SM_LOAD_MULTICASTENS4_14ComposedLayoutINS4_7SwizzleILi3ELi4ELi3EEENS4_18smem_ptr_flag_bitsILi8EEENSS_INS5_IJNSA_ILi8EEESH_EEENS5_IJSH_SC_EEEEEEEvNS4_8identityENS4_18SM100_TMA_2SM_LOADES1A_vS1B_EENS_8epilogue10collective18CollectiveEpilogueINS1E_23Sm100TmaWarpSpecializedILi1ELi1ELi64ELb0ELb0EEEJNS5_IJSH_SG_SH_EEENS5_IJNSS_ISH_SC_EENSS_ISG_SC_EEEEEaSJ_aSJ_NS1E_6fusion15FusionCallbacksIS1I_NS1N_17LinearCombinationIaiaiLNS_15FloatRoundStyleE2EEES1J_S1M_JEEENS4_5SM1004TMEM4LOAD26SM100_TMEM_LOAD_32dp32b64xENS4_13SM90_TMA_LOADENS11_INS12_ILi2ELi4ELi3EEES15_NSS_INS5_IJS16_SG_EEENS5_IJSG_SC_EEEEEEENS4_39AutoVectorizingCopyWithAssumedAlignmentILi128EEENS4_14SM90_TMA_STOREES22_S24_S24_EEEvvEEEEvNT_6ParamsE --------------------------
	.section	.text._ZN7cutlass13device_kernelINS_4gemm6kernel13GemmUniversalIN4cute5tupleIJiiiiEEENS1_10collective13CollectiveMmaINS1_35MainloopSm100TmaUmmaWarpSpecializedILi4ELi2ELi4ENS5_IJNS4_1CILi2EEESB_NSA_ILi1EEEEEEEENS5_IJNSA_ILi256EEENSA_ILi64EEENSA_ILi128EEEEEEaNS5_IJlSC_lEEEaSJ_NS4_8TiledMMAINS4_8MMA_AtomIJNS4_21SM100_MMA_S8_2x1SM_SSIaaiLi256ELi64ELNS4_4UMMA5MajorE0ELSO_0ELNSN_8SaturateE0EEEEEENS4_6LayoutINS5_IJSC_SC_SC_EEENS5_IJNSA_ILi0EEESU_SU_EEEEENS5_IJNS4_10UnderscoreESX_SX_EEEEENS4_28SM100_TMA_2SM_LOAD_MULTICASTENS4_14ComposedLayoutINS4_7SwizzleILi3ELi4ELi3EEENS4_18smem_ptr_flag_bitsILi8EEENSS_INS5_IJNSA_ILi8EEESH_EEENS5_IJSH_SC_EEEEEEEvNS4_8identityENS4_18SM100_TMA_2SM_LOADES1A_vS1B_EENS_8epilogue10collective18CollectiveEpilogueINS1E_23Sm100TmaWarpSpecializedILi1ELi1ELi64ELb0ELb0EEEJNS5_IJSH_SG_SH_EEENS5_IJNSS_ISH_SC_EENSS_ISG_SC_EEEEEaSJ_aSJ_NS1E_6fusion15FusionCallbacksIS1I_NS1N_17LinearCombinationIaiaiLNS_15FloatRoundStyleE2EEES1J_S1M_JEEENS4_5SM1004TMEM4LOAD26SM100_TMEM_LOAD_32dp32b64xENS4_13SM90_TMA_LOADENS11_INS12_ILi2ELi4ELi3EEES15_NSS_INS5_IJS16_SG_EEENS5_IJSG_SC_EEEEEEENS4_39AutoVectorizingCopyWithAssumedAlignmentILi128EEENS4_14SM90_TMA_STOREES22_S24_S24_EEEvvEEEEvNT_6ParamsE,"ax",@progbits
	.align	128
.text._ZN7cutlass13device_kernelINS_4gemm6kernel13GemmUniversalIN4cute5tupleIJiiiiEEENS1_10collective13CollectiveMmaINS1_35MainloopSm100TmaUmmaWarpSpecializedILi4ELi2ELi4ENS5_IJNS4_1CILi2EEESB_NSA_ILi1EEEEEEEENS5_IJNSA_ILi256EEENSA_ILi64EEENSA_ILi128EEEEEEaNS5_IJlSC_lEEEaSJ_NS4_8TiledMMAINS4_8MMA_AtomIJNS4_21SM100_MMA_S8_2x1SM_SSIaaiLi256ELi64ELNS4_4UMMA5MajorE0ELSO_0ELNSN_8SaturateE0EEEEEENS4_6LayoutINS5_IJSC_SC_SC_EEENS5_IJNSA_ILi0EEESU_SU_EEEEENS5_IJNS4_10UnderscoreESX_SX_EEEEENS4_28SM100_TMA_2SM_LOAD_MULTICASTENS4_14ComposedLayoutINS4_7SwizzleILi3ELi4ELi3EEENS4_18smem_ptr_flag_bitsILi8EEENSS_INS5_IJNSA_ILi8EEESH_EEENS5_IJSH_SC_EEEEEEEvNS4_8identityENS4_18SM100_TMA_2SM_LOADES1A_vS1B_EENS_8epilogue10collective18CollectiveEpilogueINS1E_23Sm100TmaWarpSpecializedILi1ELi1ELi64ELb0ELb0EEEJNS5_IJSH_SG_SH_EEENS5_IJNSS_ISH_SC_EENSS_ISG_SC_EEEEEaSJ_aSJ_NS1E_6fusion15FusionCallbacksIS1I_NS1N_17LinearCombinationIaiaiLNS_15FloatRoundStyleE2EEES1J_S1M_JEEENS4_5SM1004TMEM4LOAD26SM100_TMEM_LOAD_32dp32b64xENS4_13SM90_TMA_LOADENS11_INS12_ILi2ELi4ELi3EEES15_NSS_INS5_IJS16_SG_EEENS5_IJSG_SC_EEEEEEENS4_39AutoVectorizingCopyWithAssumedAlignmentILi128EEENS4_14SM90_TMA_STOREES22_S24_S24_EEEvvEEEEvNT_6ParamsE:
        .type           _ZN7cutlass13device_kernelINS_4gemm6kernel13GemmUniversalIN4cute5tupleIJiiiiEEENS1_10collective13CollectiveMmaINS1_35MainloopSm100TmaUmmaWarpSpecializedILi4ELi2ELi4ENS5_IJNS4_1CILi2EEESB_NSA_ILi1EEEEEEEENS5_IJNSA_ILi256EEENSA_ILi64EEENSA_ILi128EEEEEEaNS5_IJlSC_lEEEaSJ_NS4_8TiledMMAINS4_8MMA_AtomIJNS4_21SM100_MMA_S8_2x1SM_SSIaaiLi256ELi64ELNS4_4UMMA5MajorE0ELSO_0ELNSN_8SaturateE0EEEEEENS4_6LayoutINS5_IJSC_SC_SC_EEENS5_IJNSA_ILi0EEESU_SU_EEEEENS5_IJNS4_10UnderscoreESX_SX_EEEEENS4_28SM100_TMA_2SM_LOAD_MULTICASTENS4_14ComposedLayoutINS4_7SwizzleILi3ELi4ELi3EEENS4_18smem_ptr_flag_bitsILi8EEENSS_INS5_IJNSA_ILi8EEESH_EEENS5_IJSH_SC_EEEEEEEvNS4_8identityENS4_18SM100_TMA_2SM_LOADES1A_vS1B_EENS_8epilogue10collective18CollectiveEpilogueINS1E_23Sm100TmaWarpSpecializedILi1ELi1ELi64ELb0ELb0EEEJNS5_IJSH_SG_SH_EEENS5_IJNSS_ISH_SC_EENSS_ISG_SC_EEEEEaSJ_aSJ_NS1E_6fusion15FusionCallbacksIS1I_NS1N_17LinearCombinationIaiaiLNS_15FloatRoundStyleE2EEES1J_S1M_JEEENS4_5SM1004TMEM4LOAD26SM100_TMEM_LOAD_32dp32b64xENS4_13SM90_TMA_LOADENS11_INS12_ILi2ELi4ELi3EEES15_NSS_INS5_IJS16_SG_EEENS5_IJSG_SC_EEEEEEENS4_39AutoVectorizingCopyWithAssumedAlignmentILi128EEENS4_14SM90_TMA_STOREES22_S24_S24_EEEvvEEEEvNT_6ParamsE,@function
        .size           _ZN7cutlass13device_kernelINS_4gemm6kernel13GemmUniversalIN4cute5tupleIJiiiiEEENS1_10collective13CollectiveMmaINS1_35MainloopSm100TmaUmmaWarpSpecializedILi4ELi2ELi4ENS5_IJNS4_1CILi2EEESB_NSA_ILi1EEEEEEEENS5_IJNSA_ILi256EEENSA_ILi64EEENSA_ILi128EEEEEEaNS5_IJlSC_lEEEaSJ_NS4_8TiledMMAINS4_8MMA_AtomIJNS4_21SM100_MMA_S8_2x1SM_SSIaaiLi256ELi64ELNS4_4UMMA5MajorE0ELSO_0ELNSN_8SaturateE0EEEEEENS4_6LayoutINS5_IJSC_SC_SC_EEENS5_IJNSA_ILi0EEESU_SU_EEEEENS5_IJNS4_10UnderscoreESX_SX_EEEEENS4_28SM100_TMA_2SM_LOAD_MULTICASTENS4_14ComposedLayoutINS4_7SwizzleILi3ELi4ELi3EEENS4_18smem_ptr_flag_bitsILi8EEENSS_INS5_IJNSA_ILi8EEESH_EEENS5_IJSH_SC_EEEEEEEvNS4_8identityENS4_18SM100_TMA_2SM_LOADES1A_vS1B_EENS_8epilogue10collective18CollectiveEpilogueINS1E_23Sm100TmaWarpSpecializedILi1ELi1ELi64ELb0ELb0EEEJNS5_IJSH_SG_SH_EEENS5_IJNSS_ISH_SC_EENSS_ISG_SC_EEEEEaSJ_aSJ_NS1E_6fusion15FusionCallbacksIS1I_NS1N_17LinearCombinationIaiaiLNS_15FloatRoundStyleE2EEES1J_S1M_JEEENS4_5SM1004TMEM4LOAD26SM100_TMEM_LOAD_32dp32b64xENS4_13SM90_TMA_LOADENS11_INS12_ILi2ELi4ELi3EEES15_NSS_INS5_IJS16_SG_EEENS5_IJSG_SC_EEEEEEENS4_39AutoVectorizingCopyWithAssumedAlignmentILi128EEENS4_14SM90_TMA_STOREES22_S24_S24_EEEvvEEEEvNT_6ParamsE,(.L_x_149 - _ZN7cutlass13device_kernelINS_4gemm6kernel13GemmUniversalIN4cute5tupleIJiiiiEEENS1_10collective13CollectiveMmaINS1_35MainloopSm100TmaUmmaWarpSpecializedILi4ELi2ELi4ENS5_IJNS4_1CILi2EEESB_NSA_ILi1EEEEEEEENS5_IJNSA_ILi256EEENSA_ILi64EEENSA_ILi128EEEEEEaNS5_IJlSC_lEEEaSJ_NS4_8TiledMMAINS4_8MMA_AtomIJNS4_21SM100_MMA_S8_2x1SM_SSIaaiLi256ELi64ELNS4_4UMMA5MajorE0ELSO_0ELNSN_8SaturateE0EEEEEENS4_6LayoutINS5_IJSC_SC_SC_EEENS5_IJNSA_ILi0EEESU_SU_EEEEENS5_IJNS4_10UnderscoreESX_SX_EEEEENS4_28SM100_TMA_2SM_LOAD_MULTICASTENS4_14ComposedLayoutINS4_7SwizzleILi3ELi4ELi3EEENS4_18smem_ptr_flag_bitsILi8EEENSS_INS5_IJNSA_ILi8EEESH_EEENS5_IJSH_SC_EEEEEEEvNS4_8identityENS4_18SM100_TMA_2SM_LOADES1A_vS1B_EENS_8epilogue10collective18CollectiveEpilogueINS1E_23Sm100TmaWarpSpecializedILi1ELi1ELi64ELb0ELb0EEEJNS5_IJSH_SG_SH_EEENS5_IJNSS_ISH_SC_EENSS_ISG_SC_EEEEEaSJ_aSJ_NS1E_6fusion15FusionCallbacksIS1I_NS1N_17LinearCombinationIaiaiLNS_15FloatRoundStyleE2EEES1J_S1M_JEEENS4_5SM1004TMEM4LOAD26SM100_TMEM_LOAD_32dp32b64xENS4_13SM90_TMA_LOADENS11_INS12_ILi2ELi4ELi3EEES15_NSS_INS5_IJS16_SG_EEENS5_IJSG_SC_EEEEEEENS4_39AutoVectorizingCopyWithAssumedAlignmentILi128EEENS4_14SM90_TMA_STOREES22_S24_S24_EEEvvEEEEvNT_6ParamsE)
        .other          _ZN7cutlass13device_kernelINS_4gemm6kernel13GemmUniversalIN4cute5tupleIJiiiiEEENS1_10collective13CollectiveMmaINS1_35MainloopSm100TmaUmmaWarpSpecializedILi4ELi2ELi4ENS5_IJNS4_1CILi2EEESB_NSA_ILi1EEEEEEEENS5_IJNSA_ILi256EEENSA_ILi64EEENSA_ILi128EEEEEEaNS5_IJlSC_lEEEaSJ_NS4_8TiledMMAINS4_8MMA_AtomIJNS4_21SM100_MMA_S8_2x1SM_SSIaaiLi256ELi64ELNS4_4UMMA5MajorE0ELSO_0ELNSN_8SaturateE0EEEEEENS4_6LayoutINS5_IJSC_SC_SC_EEENS5_IJNSA_ILi0EEESU_SU_EEEEENS5_IJNS4_10UnderscoreESX_SX_EEEEENS4_28SM100_TMA_2SM_LOAD_MULTICASTENS4_14ComposedLayoutINS4_7SwizzleILi3ELi4ELi3EEENS4_18smem_ptr_flag_bitsILi8EEENSS_INS5_IJNSA_ILi8EEESH_EEENS5_IJSH_SC_EEEEEEEvNS4_8identityENS4_18SM100_TMA_2SM_LOADES1A_vS1B_EENS_8epilogue10collective18CollectiveEpilogueINS1E_23Sm100TmaWarpSpecializedILi1ELi1ELi64ELb0ELb0EEEJNS5_IJSH_SG_SH_EEENS5_IJNSS_ISH_SC_EENSS_ISG_SC_EEEEEaSJ_aSJ_NS1E_6fusion15FusionCallbacksIS1I_NS1N_17LinearCombinationIaiaiLNS_15FloatRoundStyleE2EEES1J_S1M_JEEENS4_5SM1004TMEM4LOAD26SM100_TMEM_LOAD_32dp32b64xENS4_13SM90_TMA_LOADENS11_INS12_ILi2ELi4ELi3EEES15_NSS_INS5_IJS16_SG_EEENS5_IJSG_SC_EEEEEEENS4_39AutoVectorizingCopyWithAssumedAlignmentILi128EEENS4_14SM90_TMA_STOREES22_S24_S24_EEEvvEEEEvNT_6ParamsE,@"STO_CUDA_ENTRY STV_DEFAULT"
_ZN7cutlass13device_kernelINS_4gemm6kernel13GemmUniversalIN4cute5tupleIJiiiiEEENS1_10collective13CollectiveMmaINS1_35MainloopSm100TmaUmmaWarpSpecializedILi4ELi2ELi4ENS5_IJNS4_1CILi2EEESB_NSA_ILi1EEEEEEEENS5_IJNSA_ILi256EEENSA_ILi64EEENSA_ILi128EEEEEEaNS5_IJlSC_lEEEaSJ_NS4_8TiledMMAINS4_8MMA_AtomIJNS4_21SM100_MMA_S8_2x1SM_SSIaaiLi256ELi64ELNS4_4UMMA5MajorE0ELSO_0ELNSN_8SaturateE0EEEEEENS4_6LayoutINS5_IJSC_SC_SC_EEENS5_IJNSA_ILi0EEESU_SU_EEEEENS5_IJNS4_10UnderscoreESX_SX_EEEEENS4_28SM100_TMA_2SM_LOAD_MULTICASTENS4_14ComposedLayoutINS4_7SwizzleILi3ELi4ELi3EEENS4_18smem_ptr_flag_bitsILi8EEENSS_INS5_IJNSA_ILi8EEESH_EEENS5_IJSH_SC_EEEEEEEvNS4_8identityENS4_18SM100_TMA_2SM_LOADES1A_vS1B_EENS_8epilogue10collective18CollectiveEpilogueINS1E_23Sm100TmaWarpSpecializedILi1ELi1ELi64ELb0ELb0EEEJNS5_IJSH_SG_SH_EEENS5_IJNSS_ISH_SC_EENSS_ISG_SC_EEEEEaSJ_aSJ_NS1E_6fusion15FusionCallbacksIS1I_NS1N_17LinearCombinationIaiaiLNS_15FloatRoundStyleE2EEES1J_S1M_JEEENS4_5SM1004TMEM4LOAD26SM100_TMEM_LOAD_32dp32b64xENS4_13SM90_TMA_LOADENS11_INS12_ILi2ELi4ELi3EEES15_NSS_INS5_IJS16_SG_EEENS5_IJSG_SC_EEEEEEENS4_39AutoVectorizingCopyWithAssumedAlignmentILi128EEENS4_14SM90_TMA_STOREES22_S24_S24_EEEvvEEEEvNT_6ParamsE:
[----:B------:R-:W1:Y:S01]  /*0000*/  LDC R1, c[0x0][0x37c] ;  /* 0x0000df00ff017b82 */ /* 0x000e620000000800 */
[----:B------:R-:W2:Y:S01]  /*0010*/  S2R R142, SR_TID.X ;  /* 0x00000000008e7919 */ /* 0x000ea20000002100 */
[----:B------:R-:W3:Y:S06]  /*0020*/  LDCU.64 UR8, c[0x0][0x890] ;  /* 0x00011200ff0877ac */ /* 0x000eec0008000a00 */
[----:B------:R-:W4:Y:S01]  /*0030*/  S2UR UR55, SR_CgaCtaId ;  /* 0x00000000003779c3 */ /* 0x000f220000008800 */
[----:B------:R-:W-:Y:S02]  /*0040*/  PRMT R147, RZ, 0x7610, R147 ;  /* 0x00007610ff937816 */ /* 0x000fe40000000093 */
[----:B------:R-:W-:Y:S01]  /*0050*/  ELECT P1, URZ, PT ;  /* 0x0000000000ff782f */ /* 0x000fe20003820000 */
[----:B---3--:R-:W-:-:S04]  /*0060*/  UISETP.NE.U32.AND UP0, UPT, UR8, URZ, UPT ;  /* 0x000000ff0800728c */ /* 0x008fc8000bf05070 */
[----:B------:R-:W-:Y:S02]  /*0070*/  UISETP.NE.AND.EX UP0, UPT, UR9, URZ, UPT, UP0 ;  /* 0x000000ff0900728c */ /* 0x000fe4000bf05300 */
[----:B----4-:R-:W-:Y:S02]  /*0080*/  ULOP3.LUT UR47, UR55, 0x1, URZ, 0xc0, !UPT ;  /* 0x00000001372f7892 */ /* 0x010fe4000f8ec0ff */
[----:B------:R-:W-:Y:S01]  /*0090*/  ULOP3.LUT UR48, UR55, 0x1, URZ, 0x3c, !UPT ;  /* 0x0000000137307892 */ /* 0x000fe2000f8e3cff */
[----:B--2---:R-:W-:-:S05]  /*00a0*/  SHF.R.U32.HI R148, RZ, 0x5, R142 ;  /* 0x00000005ff947819 */ /* 0x004fca000001168e */
[----:B------:R-:W2:Y:S02]  /*00b0*/  SHFL.IDX PT, R0, R148, RZ, 0x1f ;  /* 0x00001fff94007589 */ /* 0x000ea400000e0000 */
[----:B--2---:R-:W-:Y:S01]  /*00c0*/  R2UR UR18, R0 ;  /* 0x00000000001272ca */ /* 0x004fe200000e0000 */
[----:B-1----:R-:W-:-:S14]  /*00d0*/  BRA.U UP0, `(.L_x_0) ;  /* 0x0000000100307547 */ /* 0x002fdc000b800000 */
[----:B------:R-:W1:Y:S02]  /*00e0*/  LDCU.64 UR4, c[0x0][0x888] ;  /* 0x00011100ff0477ac */ /* 0x000e640008000a00 */
[----:B-1----:R-:W-:-:S04]  /*00f0*/  UISETP.NE.U32.AND UP0, UPT, UR4, URZ, UPT ;  /* 0x000000ff0400728c */ /* 0x002fc8000bf05070 */
[----:B------:R-:W-:-:S09]  /*0100*/  UISETP.NE.AND.EX UP0, UPT, UR5, URZ, UPT, UP0 ;  /* 0x000000ff0500728c */ /* 0x000fd2000bf05300 */
[----:B------:R-:W-:Y:S05]  /*0110*/  BRA.U !UP0, `(.L_x_1) ;  /* 0x0000000108147547 */ /* 0x000fea000b800000 */
[----:B------:R-:W1:Y:S01]  /*0120*/  LDC.64 R72, c[0x0][0x888] ;  /* 0x00022200ff487b82 */ /* 0x000e620000000a00 */
[----:B------:R-:W1:Y:S02]  /*0130*/  LDCU.64 UR4, c[0x0][0x358] ;  /* 0x00006b00ff0477ac */ /* 0x000e640008000a00 */
[----:B-1----:R1:W5:Y:S01]  /*0140*/  LDG.E R72, desc[UR4][R72.64] ;  /* 0x0000000448487981 */ /* 0x002362000c1e1900 */
[----:B------:R-:W-:Y:S01]  /*0150*/  HFMA2 R147, -RZ, RZ, 0, 5.9604644775390625e-08 ;  /* 0x00000001ff937431 */ /* 0x000fe200000001ff */
[----:B------:R-:W-:Y:S05]  /*0160*/  BRA `(.L_x_0) ;  /* 0x00000000000c7947 */ /* 0x000fea0003800000 */
.L_x_1:
[----:B------:R-:W1:Y:S01]  /*0170*/  LDCU UR4, c[0x0][0x880] ;  /* 0x00011000ff0477ac */ /* 0x000e620008000800 */
[----:B------:R-:W-:Y:S01]  /*0180*/  HFMA2 R147, -RZ, RZ, 0, 5.9604644775390625e-08 ;  /* 0x00000001ff937431 */ /* 0x000fe200000001ff */
[----:B-1----:R-:W-:-:S07]  /*0190*/  MOV R72, UR4 ;  /* 0x0000000400487c02 */ /* 0x002fce0008000f00 */
.L_x_0:
[----:B------:R-:W2:Y:S02]  /*01a0*/  LDCU.64 UR4, c[0x0][0x8b0] ;  /* 0x00011600ff0477ac */ /* 0x000ea40008000a00 */
[----:B--2---:R-:W-:-:S04]  /*01b0*/  UISETP.NE.U32.AND UP0, UPT, UR4, URZ, UPT ;  /* 0x000000ff0400728c */ /* 0x004fc8000bf05070 */
[----:B------:R-:W-:-:S09]  /*01c0*/  UISETP.NE.AND.EX UP0, UPT, UR5, URZ, UPT, UP0 ;  /* 0x000000ff0500728c */ /* 0x000fd2000bf05300 */
[----:B------:R-:W-:Y:S05]  /*01d0*/  BRA.U UP0, `(.L_x_2) ;  /* 0x0000000100287547 */ /* 0x000fea000b800000 */
[----:B------:R-:W2:Y:S02]  /*01e0*/  LDCU.64 UR4, c[0x0][0x8a8] ;  /* 0x00011500ff0477ac */ /* 0x000ea40008000a00 */
[----:B--2---:R-:W-:-:S04]  /*01f0*/  UISETP.NE.U32.AND UP0, UPT, UR4, URZ, UPT ;  /* 0x000000ff0400728c */ /* 0x004fc8000bf05070 */
[----:B------:R-:W-:-:S09]  /*0200*/  UISETP.NE.AND.EX UP0, UPT, UR5, URZ, UPT, UP0 ;  /* 0x000000ff0500728c */ /* 0x000fd2000bf05300 */
[----:B------:R-:W-:Y:S05]  /*0210*/  BRA.U !UP0, `(.L_x_3) ;  /* 0x0000000108107547 */ /* 0x000fea000b800000 */
[----:B------:R-:W2:Y:S01]  /*0220*/  LDC.64 R70, c[0x0][0x8a8] ;  /* 0x00022a00ff467b82 */ /* 0x000ea20000000a00 */
[----:B------:R-:W2:Y:S02]  /*0230*/  LDCU.64 UR4, c[0x0][0x358] ;  /* 0x00006b00ff0477ac */ /* 0x000ea40008000a00 */
[----:B--2---:R2:W5:Y:S01]  /*0240*/  LDG.E R70, desc[UR4][R70.64] ;  /* 0x0000000446467981 */ /* 0x004562000c1e1900 */
[----:B------:R-:W-:Y:S05]  /*0250*/  BRA `(.L_x_2) ;  /* 0x0000000000087947 */ /* 0x000fea0003800000 */
.L_x_3:
[----:B------:R-:W2:Y:S02]  /*0260*/  LDCU UR4, c[0x0][0x8a0] ;  /* 0x00011400ff0477ac */ /* 0x000ea40008000800 */
[----:B--2---:R-:W-:Y:S02]  /*0270*/  MOV R70, UR4 ;  /* 0x0000000400467c02 */ /* 0x004fe40008000f00 */
.L_x_2:
[----:B------:R-:W-:Y:S01]  /*0280*/  IMAD.U32 R0, RZ, RZ, UR18 ;  /* 0x00000012ff007e24 */ /* 0x000fe2000f8e00ff */
[----:B------:R-:W-:Y:S04]  /*0290*/  BSSY.RECONVERGENT B0, `(.L_x_4) ;  /* 0x000000c000007945 */ /* 0x000fe80003800200 */
[C---:B------:R-:W-:Y:S02]  /*02a0*/  ISETP.NE.OR P2, PT, R0.reuse, 0x1, !P1 ;  /* 0x000000010000780c */ /* 0x040fe40004f45670 */
[----:B------:R-:W-:-:S11]  /*02b0*/  ISETP.NE.OR P0, PT, R0, 0x3, !P1 ;  /* 0x000000030000780c */ /* 0x000fd60004f05670 */
[----:B------:R-:W-:Y:S05]  /*02c0*/  @P2 BRA `(.L_x_5) ;  /* 0x0000000000202947 */ /* 0x000fea0003800000 */
[----:B------:R-:W3:Y:S02]  /*02d0*/  LDCU.64 UR4, c[0x0][0x348] ;  /* 0x00006900ff0477ac */ /* 0x000ee40008000a00 */
[----:B---3--:R-:W-:Y:S02]  /*02e0*/  UIADD3 UR6, UP1, UPT, UR4, 0x80, URZ ;  /* 0x0000008004067890 */ /* 0x008fe4000ff3e0ff */
[----:B------:R-:W-:Y:S02]  /*02f0*/  UIADD3 UR4, UP0, UPT, UR4, 0x180, URZ ;  /* 0x0000018004047890 */ /* 0x000fe4000ff1e0ff */
[----:B------:R-:W-:Y:S02]  /*0300*/  UIADD3.X UR7, UPT, UPT, URZ, UR5, URZ, UP1, !UPT ;  /* 0x00000005ff077290 */ /* 0x000fe40008ffe4ff */
[----:B------:R-:W-:-:S07]  /*0310*/  UIADD3.X UR5, UPT, UPT, URZ, UR5, URZ, UP0, !UPT ;  /* 0x00000005ff057290 */ /* 0x000fce00087fe4ff */
[----:B------:R3:W-:Y:S02]  /*0320*/  UTMACCTL.PF [UR6] ;  /* 0x00000000060079b9 */ /* 0x0007e40008040000 */
[----:B------:R3:W-:Y:S02]  /*0330*/  UTMACCTL.PF [UR4] ;  /* 0x00000000040079b9 */ /* 0x0007e40008040000 */
[----:B---3--:R-:W-:Y:S01]  /*0340*/  NOP ;  /* 0x0000000000007918 */ /* 0x008fe20000000000 */
.L_x_5:
[----:B------:R-:W-:Y:S05]  /*0350*/  BSYNC.RECONVERGENT B0 ;  /* 0x0000000000007941 */ /* 0x000fea0003800200 */
.L_x_4:
[----:B------:R-:W-:Y:S04]  /*0360*/  BSSY.RECONVERGENT B0, `(.L_x_6) ;  /* 0x000000a000007945 */ /* 0x000fe80003800200 */
        /* <DEDUP_REMOVED lines=9> */
.L_x_7:
[----:B------:R-:W-:Y:S05]  /*0400*/  BSYNC.RECONVERGENT B0 ;  /* 0x0000000000007941 */ /* 0x000fea0003800200 */
.L_x_6:
[----:B------:R-:W3:Y:S01]  /*0410*/  LDCU.64 UR4, c[0x0][0x888] ;  /* 0x00011100ff0477ac */ /* 0x000ee20008000a00 */
[----:B------:R-:W-:Y:S02]  /*0420*/  UISETP.EQ.U32.AND UP1, UPT, UR8, URZ, UPT ;  /* 0x000000ff0800728c */ /* 0x000fe4000bf22070 */
[----:B------:R-:W-:Y:S02]  /*0430*/  UPLOP3.LUT UP3, UPT, UPT, UPT, UPT, 0x80, 0x8 ;  /* 0x000000000008789c */ /* 0x000fe40003f6f070 */
[----:B---3--:R-:W-:-:S04]  /*0440*/  UISETP.NE.U32.AND UP0, UPT, UR4, URZ, UPT ;  /* 0x000000ff0400728c */ /* 0x008fc8000bf05070 */
[----:B------:R-:W-:-:S04]  /*0450*/  UISETP.NE.AND.EX UP0, UPT, UR5, URZ, UPT, UP0 ;  /* 0x000000ff0500728c */ /* 0x000fc8000bf05300 */
[----:B------:R-:W-:-:S04]  /*0460*/  UISETP.EQ.OR.EX UP2, UPT, UR9, URZ, !UP0, UP1 ;  /* 0x000000ff0900728c */ /* 0x000fc8000c742710 */
[----:B------:R-:W-:-:S05]  /*0470*/  UP2UR UR61, UPR, URZ, 0x4 ;  /* 0x00000004ff3d7883 */ /* 0x000fca0008000000 */
[----:B------:R-:W-:Y:S07]  /*0480*/  BRA.U !UP2, `(.L_x_8) ;  /* 0x000000010a207547 */ /* 0x000fee000b800000 */
[----:B-----5:R-:W-:Y:S01]  /*0490*/  R2UR UR5, R72 ;  /* 0x00000000480572ca */ /* 0x020fe200000e0000 */
[----:B------:R-:W-:Y:S02]  /*04a0*/  UISETP.NE.U32.AND UP1, UPT, UR8, URZ, UPT ;  /* 0x000000ff0800728c */ /* 0x000fe4000bf25070 */
[----:B------:R-:W-:Y:S02]  /*04b0*/  USEL UR4, URZ, 0xffffffff, UP0 ;  /* 0xffffffffff047887 */ /* 0x000fe40008000000 */
[----:B------:R-:W-:-:S08]  /*04c0*/  UISETP.NE.AND.EX UP1, UPT, UR9, URZ, UPT, UP1 ;  /* 0x000000ff0900728c */ /* 0x000fd0000bf25310 */
[----:B------:R-:W-:-:S04]  /*04d0*/  UISETP.NE.AND UP0, UPT, UR5, URZ, UPT ;  /* 0x000000ff0500728c */ /* 0x000fc8000bf05270 */
[----:B------:R-:W-:-:S04]  /*04e0*/  @!UP1 USEL UR4, URZ, 0xffffffff, UP0 ;  /* 0xffffffffff049887 */ /* 0x000fc80008000000 */
[----:B------:R-:W-:-:S04]  /*04f0*/  ULOP3.LUT UR4, UR4, 0x1, URZ, 0xc0, !UPT ;  /* 0x0000000104047892 */ /* 0x000fc8000f8ec0ff */
[----:B------:R-:W-:-:S11]  /*0500*/  UISETP.NE.U32.AND UP3, UPT, UR4, 0x1, UPT ;  /* 0x000000010400788c */ /* 0x000fd6000bf65070 */
.L_x_8:
[----:B------:R-:W3:Y:S01]  /*0510*/  SHFL.IDX PT, R0, R148, RZ, 0x1f ;  /* 0x00001fff94007589 */ /* 0x000ee200000e0000 */
[----:B------:R-:W-:-:S04]  /*0520*/  UISETP.NE.AND UP0, UPT, UR18, 0x2, UPT ;  /* 0x000000021200788c */ /* 0x000fc8000bf05270 */
[----:B------:R-:W-:Y:S02]  /*0530*/  UISETP.EQ.AND UP1, UPT, UR47, URZ, !UP0 ;  /* 0x000000ff2f00728c */ /* 0x000fe4000c722270 */
[----:B------:R-:W-:-:S04]  /*0540*/  USEL UR34, URZ, 0x1, UP0 ;  /* 0x00000001ff227887 */ /* 0x000fc80008000000 */
[----:B------:R-:W-:Y:S02]  /*0550*/  PLOP3.LUT P3, PT, P1, PT, UP1, 0x80, 0x8 ;  /* 0x000000000008781c */ /* 0x000fe40000f6f018 */
[----:B---3--:R-:W-:-:S13]  /*0560*/  ISETP.NE.AND P0, PT, R0, RZ, PT ;  /* 0x000000ff0000720c */ /* 0x008fda0003f05270 */
[----:B------:R-:W-:Y:S05]  /*0570*/  @P0 BRA `(.L_x_9) ;  /* 0x0000000000540947 */ /* 0x000fea0003800000 */
[----:B------:R-:W-:Y:S01]  /*0580*/  UMOV UR4, 0x400 ;  /* 0x0000040000047882 */ /* 0x000fe20000000000 */
[----:B------:R-:W-:Y:S01]  /*0590*/  UMOV UR8, 0x1 ;  /* 0x0000000100087882 */ /* 0x000fe20000000000 */
[----:B------:R-:W-:Y:S01]  /*05a0*/  UMOV UR6, 0x2 ;  /* 0x0000000200067882 */ /* 0x000fe20000000000 */
[----:B------:R-:W-:Y:S02]  /*05b0*/  ULEA UR4, UR55, UR4, 0x18 ;  /* 0x0000000437047291 */ /* 0x000fe4000f8ec0ff */
[----:B------:R-:W-:-:S04]  /*05c0*/  UIADD3 UR8, UPT, UPT, -UR8, 0x100000, URZ ;  /* 0x0010000008087890 */ /* 0x000fc8000fffe1ff */
[----:B------:R-:W-:Y:S02]  /*05d0*/  USHF.L.U32 UR9, UR8, 0xb, URZ ;  /* 0x0000000b08097899 */ /* 0x000fe400080006ff */
[----:B------:R-:W-:Y:S02]  /*05e0*/  USHF.L.U32 UR8, UR8, 0x1, URZ ;  /* 0x0000000108087899 */ /* 0x000fe400080006ff */
[----:B------:R-:W-:-:S04]  /*05f0*/  UIADD3 UR6, UPT, UPT, -UR6, 0x100000, URZ ;  /* 0x0010000006067890 */ /* 0x000fc8000fffe1ff */
[----:B------:R-:W-:Y:S02]  /*0600*/  USHF.L.U32 UR7, UR6, 0xb, URZ ;  /* 0x0000000b06077899 */ /* 0x000fe400080006ff */
[----:B------:R-:W-:Y:S01]  /*0610*/  USHF.L.U32 UR6, UR6, 0x1, URZ ;  /* 0x0000000106067899 */ /* 0x000fe200080006ff */
[----:B------:R-:W-:Y:S01]  /*0620*/  ELECT P0, URZ, PT ;  /* 0x0000000000ff782f */ /* 0x000fe20003800000 */
[----:B------:R-:W3:Y:S02]  /*0630*/  FENCE.VIEW.ASYNC.S ;  /* 0x00000000000073c6 */ /* 0x000ee40000000000 */
[----:B---3--:R3:W4:Y:S08]  /*0640*/  SYNCS.EXCH.64 URZ, [UR4], UR8 ;  /* 0x0000000804ff75b2 */ /* 0x0087300008000100 */
[----:B------:R3:W1:Y:S01]  /*0650*/  SYNCS.EXCH.64 URZ, [UR4+0x20], UR6 ;  /* 0x0000200604ff75b2 */ /* 0x0006620008000100 */
[----:B------:R3:W1:Y:S01]  /*0660*/  SYNCS.EXCH.64 URZ, [UR4+0x8], UR8 ;  /* 0x0000080804ff75b2 */ /* 0x0006620008000100 */
[----:B------:R3:W1:Y:S01]  /*0670*/  SYNCS.EXCH.64 URZ, [UR4+0x28], UR6 ;  /* 0x0000280604ff75b2 */ /* 0x0006620008000100 */
[----:B------:R3:W1:Y:S01]  /*0680*/  SYNCS.EXCH.64 URZ, [UR4+0x10], UR8 ;  /* 0x0000100804ff75b2 */ /* 0x0006620008000100 */
[----:B------:R3:W1:Y:S01]  /*0690*/  SYNCS.EXCH.64 URZ, [UR4+0x30], UR6 ;  /* 0x0000300604ff75b2 */ /* 0x0006620008000100 */
[----:B------:R3:W1:Y:S01]  /*06a0*/  SYNCS.EXCH.64 URZ, [UR4+0x18], UR8 ;  /* 0x0000180804ff75b2 */ /* 0x0006620008000100 */
[----:B------:R3:W1:Y:S01]  /*06b0*/  SYNCS.EXCH.64 URZ, [UR4+0x38], UR6 ;  /* 0x0000380604ff75b2 */ /* 0x0006620008000100 */
[----:B------:R-:W-:Y:S01]  /*06c0*/  NOP ;  /* 0x0000000000007918 */ /* 0x000fe20000000000 */
.L_x_9:
[----:B------:R-:W2:Y:S01]  /*06d0*/  SHFL.IDX PT, R0, R148, RZ, 0x1f ;  /* 0x00001fff94007589 */ /* 0x000ea200000e0000 */
[----:B------:R-:W-:Y:S01]  /*06e0*/  NOP ;  /* 0x0000000000007918 */ /* 0x000fe20000000000 */
[----:B--2---:R-:W-:-:S13]  /*06f0*/  ISETP.NE.AND P0, PT, R0, 0x1, PT ;  /* 0x000000010000780c */ /* 0x004fda0003f05270 */
[----:B------:R-:W-:Y:S05]  /*0700*/  @P0 BRA `(.L_x_10) ;  /* 0x00000000003c0947 */ /* 0x000fea0003800000 */
[----:B---3--:R-:W-:Y:S01]  /*0710*/  UMOV UR4, 0x400 ;  /* 0x0000040000047882 */ /* 0x008fe20000000000 */
        /* <DEDUP_REMOVED lines=10> */
[----:B------:R-:W2:Y:S02]  /*07c0*/  FENCE.VIEW.ASYNC.S ;  /* 0x00000000000073c6 */ /* 0x000ea40000000000 */
[----:B--2---:R2:W3:Y:S08]  /*07d0*/  SYNCS.EXCH.64 URZ, [UR4+0x40], UR8 ;  /* 0x0000400804ff75b2 */ /* 0x0044f00008000100 */
[----:B------:R2:W1:Y:S01]  /*07e0*/  SYNCS.EXCH.64 URZ, [UR4+0x48], UR6 ;  /* 0x0000480604ff75b2 */ /* 0x0004620008000100 */
[----:B------:R-:W-:Y:S01]  /*07f0*/  NOP ;  /* 0x0000000000007918 */ /* 0x000fe20000000000 */
.L_x_10:
[----:B------:R-:W4:Y:S01]  /*0800*/  SHFL.IDX PT, R0, R148, RZ, 0x1f ;  /* 0x00001fff94007589 */ /* 0x000f2200000e0000 */
[----:B------:R-:W-:Y:S01]  /*0810*/  NOP ;  /* 0x0000000000007918 */ /* 0x000fe20000000000 */
[----:B----4-:R-:W-:-:S13]  /*0820*/  ISETP.NE.AND P0, PT, R0, 0x3, PT ;  /* 0x000000030000780c */ /* 0x010fda0003f05270 */
[----:B------:R-:W-:Y:S05]  /*0830*/  @P0 BRA `(.L_x_11) ;  /* 0x00000000002c0947 */ /* 0x000fea0003800000 */
[----:B--23--:R-:W-:Y:S01]  /*0840*/  UMOV UR6, 0x400 ;  /* 0x0000040000067882 */ /* 0x00cfe20000000000 */
[----:B------:R-:W-:Y:S01]  /*0850*/  UMOV UR4, 0x20 ;  /* 0x0000002000047882 */ /* 0x000fe20000000000 */
[----:B------:R-:W-:Y:S02]  /*0860*/  ULEA UR6, UR55, UR6, 0x18 ;  /* 0x0000000637067291 */ /* 0x000fe4000f8ec0ff */
[----:B------:R-:W-:-:S04]  /*0870*/  UIADD3 UR4, UPT, UPT, -UR4, 0x100000, URZ ;  /* 0x0010000004047890 */ /* 0x000fc8000fffe1ff */
[----:B------:R-:W-:Y:S02]  /*0880*/  USHF.L.U32 UR5, UR4, 0xb, URZ ;  /* 0x0000000b04057899 */ /* 0x000fe400080006ff */
[----:B------:R-:W-:Y:S01]  /*0890*/  USHF.L.U32 UR4, UR4, 0x1, URZ ;  /* 0x0000000104047899 */ /* 0x000fe200080006ff */
[----:B------:R-:W-:Y:S01]  /*08a0*/  ELECT P0, URZ, PT ;  /* 0x0000000000ff782f */ /* 0x000fe20003800000 */
[----:B------:R-:W2:Y:S10]  /*08b0*/  FENCE.VIEW.ASYNC.S ;  /* 0x00000000000073c6 */ /* 0x000eb40000000000 */
[----:B--2---:R4:W2:Y:S01]  /*08c0*/  SYNCS.EXCH.64 URZ, [UR6+0x50], UR4 ;  /* 0x0000500406ff75b2 */ /* 0x0048a20008000100 */
[----:B------:R4:W3:Y:S02]  /*08d0*/  SYNCS.EXCH.64 URZ, [UR6+0x58], UR4 ;  /* 0x0000580406ff75b2 */ /* 0x0008e40008000100 */
[----:B----4-:R-:W-:Y:S01]  /*08e0*/  NOP ;  /* 0x0000000000007918 */ /* 0x010fe20000000000 */
.L_x_11:
[----:B------:R-:W4:Y:S01]  /*08f0*/  SHFL.IDX PT, R0, R148, RZ, 0x1f ;  /* 0x00001fff94007589 */ /* 0x000f2200000e0000 */
[----:B------:R-:W-:Y:S01]  /*0900*/  NOP ;  /* 0x0000000000007918 */ /* 0x000fe20000000000 */
[----:B----4-:R-:W-:-:S13]  /*0910*/  ISETP.NE.AND P0, PT, R0, 0x4, PT ;  /* 0x000000040000780c */ /* 0x010fda0003f05270 */
[----:B------:R-:W-:Y:S05]  /*0920*/  @P0 BRA `(.L_x_12) ;  /* 0x0000000000480947 */ /* 0x000fea0003800000 */
[----:B--23--:R-:W-:Y:S01]  /*0930*/  UMOV UR4, 0x3a0 ;  /* 0x000003a000047882 */ /* 0x00cfe20000000000 */
[----:B------:R-:W-:Y:S01]  /*0940*/  UMOV UR6, 0x400 ;  /* 0x0000040000067882 */ /* 0x000fe20000000000 */
[----:B------:R-:W-:Y:S01]  /*0950*/  USEL UR4, UR4, 0x320, UP3 ;  /* 0x0000032004047887 */ /* 0x000fe20009800000 */
        /* <DEDUP_REMOVED lines=10> */
[----:B--2---:R4:W2:Y:S08]  /*0a00*/  SYNCS.EXCH.64 URZ, [UR6+0x60], UR8 ;  /* 0x0000600806ff75b2 */ /* 0x0048b00008000100 */
[----:B------:R4:W3:Y:S01]  /*0a10*/  SYNCS.EXCH.64 URZ, [UR6+0x70], UR4 ;  /* 0x0000700406ff75b2 */ /* 0x0008e20008000100 */
[----:B------:R4:W1:Y:S01]  /*0a20*/  SYNCS.EXCH.64 URZ, [UR6+0x68], UR8 ;  /* 0x0000680806ff75b2 */ /* 0x0008620008000100 */
[----:B------:R4:W1:Y:S02]  /*0a30*/  SYNCS.EXCH.64 URZ, [UR6+0x78], UR4 ;  /* 0x0000780406ff75b2 */ /* 0x0008640008000100 */
[----:B----4-:R-:W-:Y:S01]  /*0a40*/  NOP ;  /* 0x0000000000007918 */ /* 0x010fe20000000000 */
.L_x_12:
[----:B------:R-:W4:Y:S01]  /*0a50*/  SHFL.IDX PT, R0, R148, RZ, 0x1f ;  /* 0x00001fff94007589 */ /* 0x000f2200000e0000 */
[----:B------:R-:W-:Y:S01]  /*0a60*/  NOP ;  /* 0x0000000000007918 */ /* 0x000fe20000000000 */
[----:B----4-:R-:W-:-:S13]  /*0a70*/  ISETP.NE.AND P0, PT, R0, 0x5, PT ;  /* 0x000000050000780c */ /* 0x010fda0003f05270 */
[----:B------:R-:W-:Y:S05]  /*0a80*/  @P0 BRA `(.L_x_13) ;  /* 0x0000000000540947 */ /* 0x000fea0003800000 */
[----:B--23--:R-:W-:Y:S01]  /*0a90*/  UMOV UR4, 0x400 ;  /* 0x0000040000047882 */ /* 0x00cfe20000000000 */
        /* <DEDUP_REMOVED lines=14> */
[----:B------:R4:W1:Y:S01]  /*0b80*/  SYNCS.EXCH.64 URZ, [UR4+0xa8], UR8 ;  /* 0x0000a80804ff75b2 */ /* 0x0008620008000100 */
[----:B------:R4:W1:Y:S01]  /*0b90*/  SYNCS.EXCH.64 URZ, [UR4+0x90], UR6 ;  /* 0x0000900604ff75b2 */ /* 0x0008620008000100 */
[----:B------:R4:W1:Y:S01]  /*0ba0*/  SYNCS.EXCH.64 URZ, [UR4+0xb0], UR8 ;  /* 0x0000b00804ff75b2 */ /* 0x0008620008000100 */
[----:B------:R4:W1:Y:S01]  /*0bb0*/  SYNCS.EXCH.64 URZ, [UR4+0x98], UR6 ;  /* 0x0000980604ff75b2 */ /* 0x0008620008000100 */
[----:B------:R4:W1:Y:S02]  /*0bc0*/  SYNCS.EXCH.64 URZ, [UR4+0xb8], UR8 ;  /* 0x0000b80804ff75b2 */ /* 0x0008640008000100 */
[----:B----4-:R-:W-:Y:S01]  /*0bd0*/  NOP ;  /* 0x0000000000007918 */ /* 0x010fe20000000000 */
.L_x_13:
[----:B------:R-:W4:Y:S01]  /*0be0*/  SHFL.IDX PT, R0, R148, RZ, 0x1f ;  /* 0x00001fff94007589 */ /* 0x000f2200000e0000 */
[----:B------:R-:W-:Y:S01]  /*0bf0*/  ISETP.NE.OR P1, PT, RZ, UR18, !P1 ;  /* 0x00000012ff007c0c */ /* 0x000fe2000cf25670 */
        /* <DEDUP_REMOVED lines=12> */
[----:B------:R4:W3:Y:S01]  /*0cc0*/  SYNCS.EXCH.64 URZ, [UR4+0xd0], UR6 ;  /* 0x0000d00604ff75b2 */ /* 0x0008e20008000100 */
[----:B------:R4:W1:Y:S01]  /*0cd0*/  SYNCS.EXCH.64 URZ, [UR4+0xc8], UR6 ;  /* 0x0000c80604ff75b2 */ /* 0x0008620008000100 */
[----:B------:R4:W1:Y:S02]  /*0ce0*/  SYNCS.EXCH.64 URZ, [UR4+0xd8], UR6 ;  /* 0x0000d80604ff75b2 */ /* 0x0008640008000100 */
[----:B----4-:R-:W-:Y:S01]  /*0cf0*/  NOP ;  /* 0x0000000000007918 */ /* 0x010fe20000000000 */
.L_x_14:
[----:B------:R-:W-:Y:S01]  /*0d00*/  VOTEU.ALL UP0, P1 ;  /* 0x0000000000ff7886 */ /* 0x000fe20000800000 */
[----:B--23--:R-:W-:Y:S01]  /*0d10*/  UMOV UR4, 0x20 ;  /* 0x0000002000047882 */ /* 0x00cfe20000000000 */
[----:B------:R-:W2:Y:S01]  /*0d20*/  LDCU UR7, c[0x0][0x36c] ;  /* 0x00006d80ff0777ac */ /* 0x000ea20008000800 */
[----:B------:R-:W-:Y:S01]  /*0d30*/  NOP ;  /* 0x0000000000007918 */ /* 0x000fe20000000000 */
[----:B------:R-:W-:Y:S01]  /*0d40*/  LOP3.LUT R0, R142, 0x1f, RZ, 0xc0, !PT ;  /* 0x0000001f8e007812 */ /* 0x000fe200078ec0ff */
[----:B------:R-:W-:Y:S01]  /*0d50*/  @!UP0 UMOV UR6, 0x400 ;  /* 0x0000040000068882 */ /* 0x000fe20000000000 */
[----:B------:R-:W-:-:S04]  /*0d60*/  @!UP0 UIADD3 UR4, UPT, UPT, -UR4, 0x100000, URZ ;  /* 0x0010000004048890 */ /* 0x000fc8000fffe1ff */
[----:B------:R-:W-:Y:S02]  /*0d70*/  @!UP0 USHF.L.U32 UR5, UR4, 0xb, URZ ;  /* 0x0000000b04058899 */ /* 0x000fe400080006ff */
[----:B------:R-:W-:Y:S02]  /*0d80*/  @!UP0 USHF.L.U32 UR4, UR4, 0x1, URZ ;  /* 0x0000000104048899 */ /* 0x000fe400080006ff */
[----:B------:R-:W-:Y:S01]  /*0d90*/  @!UP0 ULEA UR6, UR55, UR6, 0x18 ;  /* 0x0000000637068291 */ /* 0x000fe2000f8ec0ff */
[----:B------:R-:W-:Y:S01]  /*0da0*/  VOTEU.ALL UP0, P1 ;  /* 0x0000000000ff7886 */ /* 0x000fe20000800000 */
[----:B------:R-:W-:Y:S02]  /*0db0*/  UISETP.NE.AND UP4, UPT, UR18, URZ, UPT ;  /* 0x000000ff1200728c */ /* 0x000fe4000bf85270 */
[----:B--2---:R-:W-:Y:S01]  /*0dc0*/  UISETP.EQ.U32.AND UP5, UPT, UR7, 0x1, UPT ;  /* 0x000000010700788c */ /* 0x004fe2000bfa2070 */
[----:B------:R-:W2:Y:S07]  /*0dd0*/  FENCE.VIEW.ASYNC.S ;  /* 0x00000000000073c6 */ /* 0x000eae0000000000 */
[----:B--2---:R2:W3:Y:S01]  /*0de0*/  @!UP0 SYNCS.EXCH.64 URZ, [UR6+0xe0], UR4 ;  /* 0x0000e00406ff85b2 */ /* 0x0044e20008000100 */
[----:B------:R-:W-:Y:S05]  /*0df0*/  BRA.U !UP5, `(.L_x_15) ;  /* 0x000000010d087547 */ /* 0x000fea000b800000 */
[----:B-1-3--:R-:W-:Y:S01]  /*0e00*/  UCGABAR_ARV ;  /* 0x00000000000079c7 */ /* 0x00afe20008000000 */
[----:B------:R-:W-:Y:S05]  /*0e10*/  BRA `(.L_x_16) ;  /* 0x0000000000047947 */ /* 0x000fea0003800000 */
.L_x_15:
[----:B-1-3--:R-:W-:Y:S01]  /*0e20*/  NOP ;  /* 0x0000000000007918 */ /* 0x00afe20000000000 */
.L_x_16:
[----:B------:R-:W1:Y:S01]  /*0e30*/  S2UR UR28, SR_CTAID.X ;  /* 0x00000000001c79c3 */ /* 0x000e620000002500 */
[----:B------:R-:W-:-:S05]  /*0e40*/  CS2R.32 R3, SR_CgaSize ;  /* 0x0000000000037805 */ /* 0x000fca0000008a00 */
[----:B------:R-:W-:-:S05]  /*0e50*/  IMAD R3, R3, -0xa0, RZ ;  /* 0xffffff6003037824 */ /* 0x000fca00078e02ff */
[----:B--2---:R-:W-:-:S14]  /*0e60*/  R2UR UR5, R3 ;  /* 0x00000000030572ca */ /* 0x004fdc00000e0000 */
[----:B------:R-:W2:Y:S01]  /*0e70*/  LDCU UR5, c[0x0][UR5+0x2b0] ;  /* 0x00005600050577ac */ /* 0x000ea20008000800 */
[----:B------:R-:W-:-:S05]  /*0e80*/  CS2R.32 R3, SR_CgaSize ;  /* 0x0000000000037805 */ /* 0x000fca0000008a00 */
[----:B------:R-:W-:-:S05]  /*0e90*/  IMAD R3, R3, -0xa0, RZ ;  /* 0xffffff6003037824 */ /* 0x000fca00078e02ff */
[----:B------:R-:W-:-:S14]  /*0ea0*/  R2UR UR4, R3 ;  /* 0x00000000030472ca */ /* 0x000fdc00000e0000 */
[----:B------:R-:W3:Y:S01]  /*0eb0*/  LDCU UR4, c[0x0][UR4+0x2b4] ;  /* 0x00005680040477ac */ /* 0x000ee20008000800 */
[----:B------:R-:W4:Y:S01]  /*0ec0*/  S2UR UR7, SR_CTAID.Y ;  /* 0x00000000000779c3 */ /* 0x000f220000002600 */
[----:B------:R-:W3:Y:S01]  /*0ed0*/  LDCU UR19, c[0x0][0xb24] ;  /* 0x00016480ff1377ac */ /* 0x000ee20008000800 */
[----:B------:R-:W-:-:S05]  /*0ee0*/  CS2R.32 R3, SR_CgaSize ;  /* 0x0000000000037805 */ /* 0x000fca0000008a00 */
[----:B------:R-:W-:-:S05]  /*0ef0*/  IMAD R3, R3, -0xa0, RZ ;  /* 0xffffff6003037824 */ /* 0x000fca00078e02ff */
[----:B------:R-:W-:-:S14]  /*0f00*/  R2UR UR60, R3 ;  /* 0x00000000033c72ca */ /* 0x000fdc00000e0000 */
[----:B------:R-:W3:Y:S01]  /*0f10*/  LDCU UR60, c[0x0][UR60+0x2a0] ;  /* 0x000054003c3c77ac */ /* 0x000ee20008000800 */
[----:B------:R-:W1:Y:S01]  /*0f20*/  S2UR UR36, SR_CTAID.Z ;  /* 0x00000000002479c3 */ /* 0x000e620000002700 */
[----:B------:R-:W-:-:S05]  /*0f30*/  CS2R.32 R3, SR_CgaSize ;  /* 0x0000000000037805 */ /* 0x000fca0000008a00 */
[----:B------:R-:W-:-:S05]  /*0f40*/  IMAD R3, R3, -0xa0, RZ ;  /* 0xffffff6003037824 */ /* 0x000fca00078e02ff */
[----:B------:R-:W-:-:S14]  /*0f50*/  R2UR UR57, R3 ;  /* 0x00000000033972ca */ /* 0x000fdc00000e0000 */
[----:B------:R-:W3:Y:S01]  /*0f60*/  LDCU UR57, c[0x0][UR57+0x2a4] ;  /* 0x00005480393977ac */ /* 0x000ee20008000800 */
[----:B------:R-:W-:Y:S02]  /*0f70*/  UISETP.GT.U32.AND UP0, UPT, UR47, 0xffff, UPT ;  /* 0x0000ffff2f00788c */ /* 0x000fe4000bf04070 */
[----:B------:R-:W-:Y:S01]  /*0f80*/  USHF.L.U32 UR24, UR55, 0xc, URZ ;  /* 0x0000000c37187899 */ /* 0x000fe200080006ff */
[----:B-1----:R-:W-:Y:S01]  /*0f90*/  I2FP.F32.U32 R3, UR28 ;  /* 0x0000001c00037c45 */ /* 0x002fe20008201000 */
[----:B------:R-:W-:Y:S01]  /*0fa0*/  UMOV UR29, 0x5 ;  /* 0x00000005001d7882 */ /* 0x000fe20000000000 */
[----:B------:R-:W1:Y:S03]  /*0fb0*/  LDCU UR40, c[0x0][0xb24] ;  /* 0x00016480ff2877ac */ /* 0x000e660008000800 */
[----:B--2---:R-:W-:Y:S01]  /*0fc0*/  FMUL R3, R3, UR5 ;  /* 0x0000000503037c20 */ /* 0x004fe20008400000 */
[----:B------:R-:W-:Y:S01]  /*0fd0*/  USEL UR5, UR47, 0xffff, !UP0 ;  /* 0x0000ffff2f057887 */ /* 0x000fe2000c000000 */
[----:B----4-:R-:W-:Y:S01]  /*0fe0*/  I2FP.F32.U32 R2, UR7 ;  /* 0x0000000700027c45 */ /* 0x010fe20008201000 */
[----:B------:R-:W2:Y:S03]  /*0ff0*/  LDCU UR27, c[0x0][0xb30] ;  /* 0x00016600ff1b77ac */ /* 0x000ea60008000800 */
[----:B------:R-:W4:Y:S01]  /*1000*/  F2I.U32.TRUNC.NTZ R3, R3 ;  /* 0x0000000300037305 */ /* 0x000f22000020f000 */
[----:B---3--:R-:W-:Y:S01]  /*1010*/  FMUL R2, R2, UR4 ;  /* 0x0000000402027c20 */ /* 0x008fe20008400000 */
[----:B------:R-:W-:-:S02]  /*1020*/  ULOP3.LUT UR25, UR5, 0xffff, URZ, 0xc0, !UPT ;  /* 0x0000ffff05197892 */ /* 0x000fc4000f8ec0ff */
[----:B------:R-:W-:Y:S01]  /*1030*/  UISETP.GE.AND UP2, UPT, UR19, 0x1, UPT ;  /* 0x000000011300788c */ /* 0x000fe2000bf46270 */
[----:B------:R-:W-:-:S03]  /*1040*/  UMOV UR46, UR7 ;  /* 0x00000007002e7c82 */ /* 0x000fc60008000000 */
[----:B------:R-:W3:Y:S01]  /*1050*/  F2I.U32.TRUNC.NTZ R2, R2 ;  /* 0x0000000200027305 */ /* 0x000ee2000020f000 */
[----:B------:R-:W-:Y:S01]  /*1060*/  UMOV UR45, UR28 ;  /* 0x0000001c002d7c82 */ /* 0x000fe20008000000 */
[----:B----4-:R-:W-:Y:S02]  /*1070*/  R2UR UR4, R3 ;  /* 0x00000000030472ca */ /* 0x010fe400000e0000 */
[----:B------:R-:W-:Y:S02]  /*1080*/  PRMT R3, RZ, 0x7610, R3 ;  /* 0x00007610ff037816 */ /* 0x000fe40000000003 */
[----:B---3--:R-:W-:Y:S02]  /*1090*/  R2UR UR6, R2 ;  /* 0x00000000020672ca */ /* 0x008fe400000e0000 */
[----:B------:R-:W-:-:S07]  /*10a0*/  PRMT R2, RZ, 0x7610, R2 ;  /* 0x00007610ff027816 */ /* 0x000fce0000000002 */
[----:B------:R-:W-:-:S04]  /*10b0*/  UIADD3 UR5, UPT, UPT, -UR4, URZ, URZ ;  /* 0x000000ff04057290 */ /* 0x000fc8000fffe1ff */
[----:B------:R-:W-:Y:S02]  /*10c0*/  UIMAD UR60, UR60, UR5, UR28 ;  /* 0x000000053c3c72a4 */ /* 0x000fe4000f8e021c */
[----:B------:R-:W-:-:S04]  /*10d0*/  UIADD3 UR4, UPT, UPT, -UR6, URZ, URZ ;  /* 0x000000ff06047290 */ /* 0x000fc8000fffe1ff */
[----:B------:R-:W-:Y:S01]  /*10e0*/  UIMAD UR57, UR57, UR4, UR7 ;  /* 0x00000004393972a4 */ /* 0x000fe2000f8e0207 */
[----:B-12---:R-:W-:Y:S11]  /*10f0*/  BRA.U UP4, `(.L_x_17) ;  /* 0x00000001043c7547 */ /* 0x006ff6000b800000 */
[----:B------:R-:W-:Y:S02]  /*1100*/  UISETP.GT.U32.AND UP0, UPT, UR60, 0x1, UPT ;  /* 0x000000013c00788c */ /* 0x000fe4000bf04070 */
[----:B------:R-:W-:Y:S02]  /*1110*/  ULOP3.LUT UR4, UR60, 0xfffffffe, URZ, 0xc0, !UPT ;  /* 0xfffffffe3c047892 */ /* 0x000fe4000f8ec0ff */
[----:B------:R-:W-:Y:S02]  /*1120*/  UISETP.NE.AND UP1, UPT, UR57, URZ, UP0 ;  /* 0x000000ff3900728c */ /* 0x000fe40008725270 */
[----:B------:R-:W-:Y:S02]  /*1130*/  UISETP.NE.AND UP0, UPT, UR57, 0x1, UP0 ;  /* 0x000000013900788c */ /* 0x000fe40008705270 */
[----:B------:R-:W-:Y:S02]  /*1140*/  USEL UR7, URZ, 0x1, UP1 ;  /* 0x00000001ff077887 */ /* 0x000fe40008800000 */
[----:B------:R-:W-:-:S02]  /*1150*/  USEL UR6, URZ, 0x4, UP0 ;  /* 0x00000004ff067887 */ /* 0x000fc40008000000 */
[----:B------:R-:W-:Y:S02]  /*1160*/  USEL UR5, URZ, 0x2, UP1 ;  /* 0x00000002ff057887 */ /* 0x000fe40008800000 */
[----:B------:R-:W-:Y:S02]  /*1170*/  ULEA UR4, UR57, UR4, 0x1 ;  /* 0x0000000439047291 */ /* 0x000fe4000f8e08ff */
[----:B------:R-:W-:Y:S02]  /*1180*/  USEL UR8, URZ, 0x8, UP0 ;  /* 0x00000008ff087887 */ /* 0x000fe40008000000 */
[----:B------:R-:W-:-:S03]  /*1190*/  UIADD3 UR5, UPT, UPT, UR5, UR6, UR7 ;  /* 0x0000000605057290 */ /* 0x000fc6000fffe007 */
[----:B------:R-:W-:Y:S01]  /*11a0*/  UMOV UR6, 0x3 ;  /* 0x0000000300067882 */ /* 0x000fe20000000000 */
[----:B------:R-:W-:Y:S02]  /*11b0*/  UIADD3 UR5, UPT, UPT, UR5, UR8, URZ ;  /* 0x0000000805057290 */ /* 0x000fe4000fffe0ff */
[----:B------:R-:W-:-:S04]  /*11c0*/  USHF.L.U32 UR4, UR6, UR4, URZ ;  /* 0x0000000406047299 */ /* 0x000fc800080006ff */
[----:B------:R-:W-:Y:S02]  /*11d0*/  MOV R3, UR5 ;  /* 0x0000000500037c02 */ /* 0x000fe40008000f00 */
[----:B------:R-:W-:Y:S02]  /*11e0*/  MOV R2, UR4 ;  /* 0x0000000400027c02 */ /* 0x000fe40008000f00 */
.L_x_17:
[----:B------:R-:W-:Y:S05]  /*11f0*/  BRA.U !UP2, `(.L_x_18) ;  /* 0x000000010ad47547 */ /* 0x000fea000b800000 */
[----:B------:R-:W1:Y:S01]  /*1200*/  LDCU.128 UR20, c[0x0][0xb10] ;  /* 0x00016200ff1477ac */ /* 0x000e620008000c00 */
[----:B------:R-:W2:Y:S01]  /*1210*/  LDCU UR6, c[0x0][0x370] ;  /* 0x00006e00ff0677ac */ /* 0x000ea20008000800 */
[----:B------:R-:W3:Y:S01]  /*1220*/  LDCU UR5, c[0x0][0x374] ;  /* 0x00006e80ff0577ac */ /* 0x000ee20008000800 */
[----:B------:R-:W4:Y:S01]  /*1230*/  LDCU UR26, c[0x0][0xb0c] ;  /* 0x00016180ff1a77ac */ /* 0x000f220008000800 */
[----:B------:R-:W4:Y:S01]  /*1240*/  LDCU UR4, c[0x0][0xb20] ;  /* 0x00016400ff0477ac */ /* 0x000f220008000800 */
[----:B------:R-:W4:Y:S01]  /*1250*/  LDCU.64 UR8, c[0x0][0xb28] ;  /* 0x00016500ff0877ac */ /* 0x000f220008000a00 */
[----:B-1----:R-:W-:Y:S02]  /*1260*/  UISETP.NE.AND UP0, UPT, UR22, 0x1, UPT ;  /* 0x000000011600788c */ /* 0x002fe4000bf05270 */
[----:B---3--:R-:W-:Y:S02]  /*1270*/  UIMAD.WIDE.U32 UR10, UR5, UR23, URZ ;  /* 0x00000017050a72a5 */ /* 0x008fe4000f8e00ff */
[----:B--2---:R-:W-:-:S02]  /*1280*/  UIMAD.WIDE.U32 UR12, UR6, UR20, URZ ;  /* 0x00000014060c72a5 */ /* 0x004fc4000f8e00ff */
[----:B----4-:R-:W-:Y:S02]  /*1290*/  UISETP.NE.AND UP1, UPT, UR26, 0x1, UPT ;  /* 0x000000011a00788c */ /* 0x010fe4000bf25270 */
[----:B------:R-:W-:Y:S01]  /*12a0*/  UISETP.NE.AND UP2, UPT, UR19, 0x1, UPT ;  /* 0x000000011300788c */ /* 0x000fe2000bf45270 */
[----:B------:R-:W-:Y:S02]  /*12b0*/  UMOV UR10, UR11 ;  /* 0x0000000b000a7c82 */ /* 0x000fe40008000000 */
[----:B------:R-:W-:Y:S01]  /*12c0*/  UMOV UR12, UR13 ;  /* 0x0000000d000c7c82 */ /* 0x000fe20008000000 */
[----:B------:R-:W-:Y:S02]  /*12d0*/  @UP0 USHF.R.U32.HI UR5, URZ, UR4, UR10 ;  /* 0x00000004ff050299 */ /* 0x000fe4000801160a */
[----:B------:R-:W-:Y:S02]  /*12e0*/  UIMAD.WIDE.U32 UR16, UR46, UR23, URZ ;  /* 0x000000172e1072a5 */ /* 0x000fe4000f8e00ff */
[----:B------:R-:W-:-:S02]  /*12f0*/  UIMAD.WIDE.U32 UR10, UR5, UR8, URZ ;  /* 0x00000008050a72a5 */ /* 0x000fc4000f8e00ff */
[----:B------:R-:W-:Y:S02]  /*1300*/  @UP1 USHF.R.U32.HI UR6, URZ, UR21, UR12 ;  /* 0x00000015ff061299 */ /* 0x000fe4000801160c */
[----:B------:R-:W-:Y:S02]  /*1310*/  UIMAD.WIDE.U32 UR14, UR28, UR20, URZ ;  /* 0x000000141c0e72a5 */ /* 0x000fe4000f8e00ff */
[----:B------:R-:W-:Y:S01]  /*1320*/  UIMAD.WIDE.U32 UR12, UR6, UR8, URZ ;  /* 0x00000008060c72a5 */ /* 0x000fe2000f8e00ff */
[----:B------:R-:W-:Y:S01]  /*1330*/  UMOV UR16, UR17 ;  /* 0x0000001100107c82 */ /* 0x000fe20008000000 */
[----:B------:R-:W-:Y:S01]  /*1340*/  UMOV UR10, UR11 ;  /* 0x0000000b000a7c82 */ /* 0x000fe20008000000 */
[----:B------:R-:W-:Y:S02]  /*1350*/  USHF.R.U32.HI UR16, URZ, UR4, UR16 ;  /* 0x00000004ff107299 */ /* 0x000fe40008011610 */
[----:B------:R-:W-:Y:S02]  /*1360*/  @UP2 USHF.R.U32.HI UR5, URZ, UR9, UR10 ;  /* 0x00000009ff052299 */ /* 0x000fe4000801160a */
[----:B------:R-:W-:Y:S01]  /*1370*/  UMOV UR7, UR13 ;  /* 0x0000000d00077c82 */ /* 0x000fe20008000000 */
[----:B------:R-:W-:Y:S01]  /*1380*/  UMOV UR14, UR15 ;  /* 0x0000000f000e7c82 */ /* 0x000fe20008000000 */
[----:B------:R-:W-:-:S02]  /*1390*/  @UP2 USHF.R.U32.HI UR6, URZ, UR9, UR7 ;  /* 0x00000009ff062299 */ /* 0x000fc40008011607 */
[----:B------:R-:W-:Y:S02]  /*13a0*/  USHF.R.U32.HI UR14, URZ, UR21, UR14 ;  /* 0x00000015ff0e7299 */ /* 0x000fe4000801160e */
[----:B------:R-:W-:Y:S02]  /*13b0*/  USEL UR4, UR46, UR16, !UP0 ;  /* 0x000000102e047287 */ /* 0x000fe4000c000000 */
[----:B------:R-:W-:Y:S02]  /*13c0*/  UIMAD UR7, UR5, UR19, URZ ;  /* 0x00000013050772a4 */ /* 0x000fe4000f8e02ff */
[----:B------:R-:W-:Y:S02]  /*13d0*/  USEL UR5, UR28, UR14, !UP1 ;  /* 0x0000000e1c057287 */ /* 0x000fe4000c800000 */
[----:B------:R-:W-:Y:S02]  /*13e0*/  UIMAD UR12, UR6, UR19, URZ ;  /* 0x00000013060c72a4 */ /* 0x000fe4000f8e02ff */
[----:B------:R-:W-:-:S02]  /*13f0*/  UISETP.GE.AND UP0, UPT, UR4, UR7, UPT ;  /* 0x000000070400728c */ /* 0x000fc4000bf06270 */
[----:B------:R-:W-:Y:S02]  /*1400*/  UIMAD.WIDE.U32 UR10, UR4, UR8, URZ ;  /* 0x00000008040a72a5 */ /* 0x000fe4000f8e00ff */
[----:B------:R-:W-:Y:S02]  /*1410*/  UISETP.GE.OR UP0, UPT, UR5, UR12, UP0 ;  /* 0x0000000c0500728c */ /* 0x000fe40008706670 */
[----:B------:R-:W-:Y:S02]  /*1420*/  UIMAD.WIDE.U32 UR12, UR5, UR8, URZ ;  /* 0x00000008050c72a5 */ /* 0x000fe4000f8e00ff */
[----:B------:R-:W-:Y:S01]  /*1430*/  UIADD3 UR10, UPT, UPT, -UR4, URZ, URZ ;  /* 0x000000ff040a7290 */ /* 0x000fe2000fffe1ff */
[----:B------:R-:W-:Y:S01]  /*1440*/  UMOV UR8, UR11 ;  /* 0x0000000b00087c82 */ /* 0x000fe20008000000 */
[----:B------:R-:W-:Y:S02]  /*1450*/  UIADD3 UR45, UPT, UPT, -UR5, URZ, URZ ;  /* 0x000000ff052d7290 */ /* 0x000fe4000fffe1ff */
[----:B------:R-:W-:-:S03]  /*1460*/  USHF.R.U32.HI UR8, URZ, UR9, UR8 ;  /* 0x00000009ff087299 */ /* 0x000fc60008011608 */
[----:B------:R-:W-:Y:S01]  /*1470*/  @!UP0 UMOV UR7, UR13 ;  /* 0x0000000d00078c82 */ /* 0x000fe20008000000 */
[----:B------:R-:W-:Y:S02]  /*1480*/  UIMAD UR46, UR22, UR10, UR46 ;  /* 0x0000000a162e72a4 */ /* 0x000fe4000f8e022e */
[----:B------:R-:W-:Y:S02]  /*1490*/  USEL UR8, UR4, UR8, !UP2 ;  /* 0x0000000804087287 */ /* 0x000fe4000d000000 */
[----:B------:R-:W-:Y:S02]  /*14a0*/  @!UP0 USHF.R.U32.HI UR7, URZ, UR9, UR7 ;  /* 0x00000009ff078299 */ /* 0x000fe40008011607 */
[----:B------:R-:W-:Y:S02]  /*14b0*/  UIADD3 UR9, UPT, UPT, -UR8, URZ, URZ ;  /* 0x000000ff08097290 */ /* 0x000fe4000fffe1ff */
[----:B------:R-:W-:Y:S02]  /*14c0*/  @!UP0 USEL UR7, UR5, UR7, !UP2 ;  /* 0x0000000705078287 */ /* 0x000fe4000d000000 */
[----:B------:R-:W-:-:S02]  /*14d0*/  UIMAD UR9, UR19, UR9, UR4 ;  /* 0x00000009130972a4 */ /* 0x000fc4000f8e0204 */
[----:B------:R-:W-:Y:S02]  /*14e0*/  @!UP0 UIADD3 UR8, UPT, UPT, UR8, -UR7, URZ ;  /* 0x8000000708088290 */ /* 0x000fe4000fffe0ff */
[----:B------:R-:W-:Y:S02]  /*14f0*/  @!UP0 UIMAD UR6, UR9, UR6, UR7 ;  /* 0x00000006090682a4 */ /* 0x000fe4000f8e0207 */
[----:B------:R-:W-:Y:S02]  /*1500*/  @!UP0 UIMAD UR4, UR8, UR19, UR5 ;  /* 0x00000013080482a4 */ /* 0x000fe4000f8e0205 */
[----:B------:R-:W-:Y:S02]  /*1510*/  UIMAD UR45, UR26, UR45, UR28 ;  /* 0x0000002d1a2d72a4 */ /* 0x000fe4000f8e021c */
[----:B------:R-:W-:Y:S01]  /*1520*/  UIMAD UR46, UR4, UR22, UR46 ;  /* 0x00000016042e72a4 */ /* 0x000fe2000f8e022e */
[----:B------:R-:W-:Y:S02]  /*1530*/  @!UP0 UMOV UR5, UR6 ;  /* 0x0000000600058c82 */ /* 0x000fe40008000000 */
[----:B------:R-:W-:-:S12]  /*1540*/  UIMAD UR45, UR5, UR26, UR45 ;  /* 0x0000001a052d72a4 */ /* 0x000fd8000f8e022d */
.L_x_18:
[----:B------:R-:W-:Y:S02]  /*1550*/  UISETP.NE.AND UP1, UPT, UR27, 0x1, UPT ;  /* 0x000000011b00788c */ /* 0x000fe4000bf25270 */
[----:B------:R-:W-:Y:S02]  /*1560*/  UISETP.NE.AND UP0, UPT, UR18, 0x2, UPT ;  /* 0x000000021200788c */ /* 0x000fe4000bf05270 */
[----:B------:R-:W-:Y:S02]  /*1570*/  ULOP3.LUT UR24, UR24, 0x2000, URZ, 0xc0, !UPT ;  /* 0x0000200018187892 */ /* 0x000fe4000f8ec0ff */
[----:B------:R-:W-:-:S03]  /*1580*/  USHF.L.U32 UR21, UR29, UR25, URZ ;  /* 0x000000191d157299 */ /* 0x000fc600080006ff */
[----:B------:R-:W-:Y:S09]  /*1590*/  BRA.U UP1, `(.L_x_19) ;  /* 0x0000000101447547 */ /* 0x000ff2000b800000 */
[----:B------:R-:W1:Y:S01]  /*15a0*/  LDCU.128 UR8, c[0x0][0xb10] ;  /* 0x00016200ff0877ac */ /* 0x000e620008000c00 */
[----:B------:R-:W2:Y:S01]  /*15b0*/  LDCU UR12, c[0x0][0xb0c] ;  /* 0x00016180ff0c77ac */ /* 0x000ea20008000800 */
[----:B------:R-:W3:Y:S01]  /*15c0*/  LDCU UR13, c[0x0][0xb20] ;  /* 0x00016400ff0d77ac */ /* 0x000ee20008000800 */
[----:B-1----:R-:W-:Y:S02]  /*15d0*/  UIMAD.WIDE.U32 UR6, UR45, UR8, URZ ;  /* 0x000000082d0672a5 */ /* 0x002fe4000f8e00ff */
[----:B------:R-:W-:Y:S02]  /*15e0*/  UIMAD.WIDE.U32 UR4, UR46, UR11, URZ ;  /* 0x0000000b2e0472a5 */ /* 0x000fe4000f8e00ff */
[----:B--2---:R-:W-:Y:S02]  /*15f0*/  UISETP.NE.AND UP2, UPT, UR12, 0x1, UPT ;  /* 0x000000010c00788c */ /* 0x004fe4000bf45270 */
[----:B------:R-:W-:Y:S01]  /*1600*/  UISETP.NE.AND UP1, UPT, UR10, 0x1, UPT ;  /* 0x000000010a00788c */ /* 0x000fe2000bf25270 */
[----:B------:R-:W-:-:S02]  /*1610*/  UMOV UR6, UR7 ;  /* 0x0000000700067c82 */ /* 0x000fc40008000000 */
[----:B------:R-:W-:Y:S01]  /*1620*/  UMOV UR4, UR5 ;  /* 0x0000000500047c82 */ /* 0x000fe20008000000 */
[----:B------:R-:W-:Y:S02]  /*1630*/  USHF.R.U32.HI UR6, URZ, UR9, UR6 ;  /* 0x00000009ff067299 */ /* 0x000fe40008011606 */
[----:B---3--:R-:W-:Y:S02]  /*1640*/  USHF.R.U32.HI UR4, URZ, UR13, UR4 ;  /* 0x0000000dff047299 */ /* 0x008fe40008011604 */
[----:B------:R-:W-:Y:S02]  /*1650*/  USEL UR5, UR45, UR6, !UP2 ;  /* 0x000000062d057287 */ /* 0x000fe4000d000000 */
[----:B------:R-:W-:-:S04]  /*1660*/  USEL UR4, UR46, UR4, !UP1 ;  /* 0x000000042e047287 */ /* 0x000fc8000c800000 */
[----:B------:R-:W-:Y:S02]  /*1670*/  UIADD3 UR6, UPT, UPT, -UR4, UR5, URZ ;  /* 0x0000000504067290 */ /* 0x000fe4000fffe1ff */
[----:B------:R-:W-:Y:S02]  /*1680*/  UIADD3 UR4, UPT, UPT, UR4, -UR5, URZ ;  /* 0x8000000504047290 */ /* 0x000fe4000fffe0ff */
[----:B------:R-:W-:Y:S02]  /*1690*/  UIMAD UR46, UR6, UR10, UR46 ;  /* 0x0000000a062e72a4 */ /* 0x000fe4000f8e022e */
[----:B------:R-:W-:-:S12]  /*16a0*/  UIMAD UR45, UR4, UR12, UR45 ;  /* 0x0000000c042d72a4 */ /* 0x000fd8000f8e022d */
.L_x_19:
[----:B------:R-:W-:Y:S05]  /*16b0*/  BRA.U !UP5, `(.L_x_20) ;  /* 0x000000010d0c7547 */ /* 0x000fea000b800000 */
[----:B------:R-:W-:Y:S01]  /*16c0*/  UCGABAR_WAIT ;  /* 0x0000000000007dc7 */ /* 0x000fe20008000000 */
[----:B------:R-:W-:Y:S01]  /*16d0*/  CCTL.IVALL ;  /* 0x00000000ff00798f */ /* 0x000fe20002000000 */
[----:B------:R-:W-:Y:S05]  /*16e0*/  BRA `(.L_x_21) ;  /* 0x0000000000047947 */ /* 0x000fea0003800000 */
.L_x_20:
[----:B------:R-:W-:Y:S06]  /*16f0*/  BAR.SYNC.DEFER_BLOCKING 0x0 ;  /* 0x0000000000007b1d */ /* 0x000fec0000010000 */
.L_x_21:
[----:B------:R-:W-:Y:S05]  /*1700*/  BRA.U UP0, `(.L_x_22) ;  /* 0x0000001100e87547 */ /* 0x000fea000b800000 */
[----:B------:R-:W1:Y:S01]  /*1710*/  LDCU UR6, c[0x0][0x38c] ;  /* 0x00007180ff0677ac */ /* 0x000e620008000800 */
[----:B------:R-:W-:Y:S01]  /*1720*/  PLOP3.LUT P1, PT, PT, PT, UP3, 0x80, 0x8 ;  /* 0x000000000008781c */ /* 0x000fe20003f2f038 */
[----:B------:R-:W-:Y:S01]  /*1730*/  IMAD.MOV.U32 R12, RZ, RZ, 0x1 ;  /* 0x00000001ff0c7424 */ /* 0x000fe200078e00ff */
[----:B------:R-:W-:Y:S01]  /*1740*/  ISETP.NE.AND P2, PT, R0, RZ, P3 ;  /* 0x000000ff0000720c */ /* 0x000fe20001f45270 */
[----:B------:R-:W-:Y:S01]  /*1750*/  USHF.L.U32 UR7, UR28, 0x7, URZ ;  /* 0x000000071c077899 */ /* 0x000fe200080006ff */
[----:B------:R-:W-:Y:S01]  /*1760*/  PLOP3.LUT P1, PT, P1, PT, PT, 0x8, 0x80 ;  /* 0x000000000080781c */ /* 0x000fe20000f2e170 */
[----:B------:R-:W-:Y:S01]  /*1770*/  USHF.L.U32 UR48, UR28, 0x5, URZ ;  /* 0x000000051c307899 */ /* 0x000fe200080006ff */
[----:B------:R-:W-:Y:S01]  /*1780*/  CS2R R10, SRZ ;  /* 0x00000000000a7805 */ /* 0x000fe2000001ff00 */
[----:B------:R-:W-:Y:S01]  /*1790*/  UISETP.NE.AND UP1, UPT, UR18, URZ, UPT ;  /* 0x000000ff1200728c */ /* 0x000fe2000bf25270 */
[----:B------:R-:W-:Y:S01]  /*17a0*/  IMAD.MOV.U32 R9, RZ, RZ, RZ ;  /* 0x000000ffff097224 */ /* 0x000fe200078e00ff */
[----:B------:R-:W2:Y:S01]  /*17b0*/  LDCU UR39, c[0x0][0x370] ;  /* 0x00006e00ff2777ac */ /* 0x000ea20008000800 */
[----:B------:R-:W-:Y:S01]  /*17c0*/  IMAD.MOV.U32 R8, RZ, RZ, 0x1 ;  /* 0x00000001ff087424 */ /* 0x000fe200078e00ff */
[----:B------:R-:W3:Y:S01]  /*17d0*/  LDCU.64 UR26, c[0x0][0x348] ;  /* 0x00006900ff1a77ac */ /* 0x000ee20008000a00 */
[----:B-1----:R-:W-:-:S02]  /*17e0*/  UIADD3 UR5, UPT, UPT, UR6, 0x7f, URZ ;  /* 0x0000007f06057890 */ /* 0x002fc4000fffe0ff */
[----:B------:R-:W-:Y:S02]  /*17f0*/  UIADD3 UR49, UPT, UPT, UR6, 0xfe, URZ ;  /* 0x000000fe06317890 */ /* 0x000fe4000fffe0ff */
[----:B------:R-:W-:Y:S01]  /*1800*/  USHF.R.S32.HI UR4, URZ, 0x1f, UR5 ;  /* 0x0000001fff047899 */ /* 0x000fe20008011405 */
[----:B------:R-:W1:Y:S03]  /*1810*/  LDCU UR38, c[0x0][0x374] ;  /* 0x00006e80ff2677ac */ /* 0x000e660008000800 */
[----:B------:R-:W-:Y:S02]  /*1820*/  ULEA.HI UR4, UR4, UR5, URZ, 0x7 ;  /* 0x0000000504047291 */ /* 0x000fe4000f8f38ff */
[----:B------:R-:W-:Y:S02]  /*1830*/  UIADD3 UR5, UPT, UPT, UR6, -0x1, URZ ;  /* 0xffffffff06057890 */ /* 0x000fe4000fffe0ff */
[----:B------:R-:W-:-:S02]  /*1840*/  USHF.R.S32.HI UR42, URZ, 0x7, UR4 ;  /* 0x00000007ff2a7899 */ /* 0x000fc40008011404 */
[----:B------:R-:W-:Y:S02]  /*1850*/  UISETP.GE.U32.AND UP2, UPT, UR5, -0xff, UPT ;  /* 0xffffff010500788c */ /* 0x000fe4000bf46070 */
[----:B------:R-:W-:Y:S02]  /*1860*/  UISETP.LT.U32.AND UP0, UPT, UR42, 0x4, UPT ;  /* 0x000000042a00788c */ /* 0x000fe4000bf01070 */
[----:B------:R-:W-:Y:S02]  /*1870*/  ULOP3.LUT UR5, UR7, 0x80, URZ, 0xc0, !UPT ;  /* 0x0000008007057892 */ /* 0x000fe4000f8ec0ff */
[----:B------:R-:W-:Y:S02]  /*1880*/  USEL UR41, UR42, 0x4, UP0 ;  /* 0x000000042a297887 */ /* 0x000fe40008000000 */
[----:B------:R-:W-:Y:S02]  /*1890*/  ULEA.HI UR44, UR24, UR5, URZ, 0x19 ;  /* 0x00000005182c7291 */ /* 0x000fe4000f8fc8ff */
[----:B------:R-:W-:-:S02]  /*18a0*/  UIADD3 UR4, UPT, UPT, UR41, -0x1, URZ ;  /* 0xffffffff29047890 */ /* 0x000fc4000fffe0ff */
[----:B------:R-:W-:Y:S02]  /*18b0*/  @UP2 UIADD3 UR4, UPT, UPT, UR41, URZ, URZ ;  /* 0x000000ff29042290 */ /* 0x000fe4000fffe0ff */
[----:B------:R-:W-:Y:S02]  /*18c0*/  ULOP3.LUT UR48, UR48, 0x20, URZ, 0xc0, !UPT ;  /* 0x0000002030307892 */ /* 0x000fe4000f8ec0ff */
[----:B------:R-:W-:Y:S02]  /*18d0*/  USEL UR25, UR34, 0x2, UP1 ;  /* 0x0000000222197887 */ /* 0x000fe40008800000 */
[----:B------:R-:W-:Y:S02]  /*18e0*/  UIADD3 UR47, UPT, UPT, UR42, -UR41, URZ ;  /* 0x800000292a2f7290 */ /* 0x000fe4000fffe0ff */
[----:B------:R-:W-:Y:S02]  /*18f0*/  UIADD3 UR28, UPT, UPT, UR4, 0x1, URZ ;  /* 0x00000001041c7890 */ /* 0x000fe4000fffe0ff */
[----:B------:R-:W-:Y:S01]  /*1900*/  UIADD3 UR43, UPT, UPT, -UR4, URZ, URZ ;  /* 0x000000ff042b7290 */ /* 0x000fe2000fffe1ff */
[----:B-123--:R-:W-:-:S11]  /*1910*/  UMOV UR5, URZ ;  /* 0x000000ff00057c82 */ /* 0x00efd60008000000 */
.L_x_42:
[----:B------:R-:W-:Y:S01]  /*1920*/  UISETP.NE.AND UP0, UPT, UR55, URZ, UPT ;  /* 0x000000ff3700728c */ /* 0x000fe2000bf05270 */
[----:B------:R-:W1:Y:S08]  /*1930*/  S2UR UR55, SR_CgaCtaId ;  /* 0x00000000003779c3 */ /* 0x000e700000008800 */
[----:B------:R-:W-:Y:S05]  /*1940*/  BRA.U UP0, `(.L_x_23) ;  /* 0x0000000100347547 */ /* 0x000fea000b800000 */
[----:B------:R-:W2:Y:S01]  /*1950*/  S2R R0, SR_CgaCtaId ;  /* 0x0000000000007919 */ /* 0x000ea20000008800 */
[----:B------:R-:W-:-:S04]  /*1960*/  MOV R2, 0x400 ;  /* 0x0000040000027802 */ /* 0x000fc80000000f00 */
[----:B--2---:R-:W-:Y:S02]  /*1970*/  LEA R0, R0, R2, 0x18 ;  /* 0x0000000200007211 */ /* 0x004fe400078ec0ff */
[----:B------:R-:W-:-:S03]  /*1980*/  SHF.L.U32 R2, R8, 0x1f, RZ ;  /* 0x0000001f08027819 */ /* 0x000fc600000006ff */
[----:B------:R-:W-:-:S04]  /*1990*/  IMAD R0, R9, 0x8, R0 ;  /* 0x0000000809007824 */ /* 0x000fc800078e0200 */
[----:B------:R-:W2:Y:S02]  /*19a0*/  SYNCS.PHASECHK.TRANS64.TRYWAIT P0, [R0+URZ+0xd0], R2 ;  /* 0x0000d002000075a7 */ /* 0x000ea400080011ff */
[----:B--2---:R-:W-:Y:S05]  /*19b0*/  @!P0 BRA `(.L_x_24) ;  /* 0x0000005c00508947 */ /* 0x004fea0003800000 */
.L_x_113:
[----:B------:R-:W-:Y:S01]  /*19c0*/  VIADD R9, R9, 0x1 ;  /* 0x0000000109097836 */ /* 0x000fe20000000000 */
[----:B------:R2:W-:Y:S04]  /*19d0*/  SYNCS.ARRIVE.TRANS64.A1T0 RZ, [R0+URZ+0xc0], RZ ;  /* 0x0000c0ff00ff79a7 */ /* 0x0005e800081000ff */
[----:B------:R-:W-:-:S04]  /*19e0*/  ISETP.NE.AND P0, PT, R9, 0x2, PT ;  /* 0x000000020900780c */ /* 0x000fc80003f05270 */
[----:B------:R-:W-:Y:S02]  /*19f0*/  SEL R9, R9, RZ, P0 ;  /* 0x000000ff09097207 */ /* 0x000fe40000000000 */
[----:B--2---:R-:W-:-:S04]  /*1a00*/  SEL R0, RZ, 0x1, P0 ;  /* 0x00000001ff007807 */ /* 0x004fc80000000000 */
[----:B------:R-:W-:-:S07]  /*1a10*/  LOP3.LUT R8, R8, R0, RZ, 0x3c, !PT ;  /* 0x0000000008087212 */ /* 0x000fce00078e3cff */
.L_x_23:
[----:B------:R-:W-:Y:S01]  /*1a20*/  UMOV UR6, 0x400 ;  /* 0x0000040000067882 */ /* 0x000fe20000000000 */
[----:B------:R-:W-:Y:S01]  /*1a30*/  SHF.L.U32 R0, R12, 0x1f, RZ ;  /* 0x0000001f0c007819 */ /* 0x000fe200000006ff */
[----:B-1----:R-:W-:Y:S02]  /*1a40*/  ULEA UR6, UR55, UR6, 0x18 ;  /* 0x0000000637067291 */ /* 0x002fe4000f8ec0ff */
[----:B------:R-:W-:Y:S02]  /*1a50*/  UISETP.GE.U32.AND UP0, UPT, UR49, 0xff, UPT ;  /* 0x000000ff3100788c */ /* 0x000fe4000bf06070 */
[----:B------:R-:W-:Y:S02]  /*1a60*/  ULEA UR4, UR5, UR6, 0x3 ;  /* 0x0000000605047291 */ /* 0x000fe4000f8e18ff */
[----:B------:R-:W-:Y:S01]  /*1a70*/  ULEA UR11, UR46, UR48, 0x6 ;  /* 0x000000302e0b7291 */ /* 0x000fe2000f8e30ff */
[----:B------:R-:W-:-:S06]  /*1a80*/  UMOV UR7, URZ ;  /* 0x000000ff00077c82 */ /* 0x000fcc0008000000 */
[----:B------:R1:W2:Y:S01]  /*1a90*/  SYNCS.PHASECHK.TRANS64.TRYWAIT P0, [UR4+0x20], R0 ;  /* 0x00002000ff0075a7 */ /* 0x0002a20008001104 */
[----:B------:R-:W-:-:S04]  /*1aa0*/  ULEA.HI UR4, UR45, UR45, URZ, 0x1 ;  /* 0x0000002d2d047291 */ /* 0x000fc8000f8f08ff */
[----:B------:R-:W-:-:S04]  /*1ab0*/  USHF.L.U32 UR4, UR4, 0x7, URZ ;  /* 0x0000000704047899 */ /* 0x000fc800080006ff */
[----:B------:R-:W-:-:S04]  /*1ac0*/  ULOP3.LUT UR35, UR4, 0xffffff00, URZ, 0xc0, !UPT ;  /* 0xffffff0004237892 */ /* 0x000fc8000f8ec0ff */
[----:B------:R-:W-:Y:S01]  /*1ad0*/  UIADD3 UR35, UPT, UPT, UR44, UR35, URZ ;  /* 0x000000232c237290 */ /* 0x000fe2000fffe0ff */
[----:B------:R-:W-:Y:S11]  /*1ae0*/  BRA.U !UP0, `(.L_x_25) ;  /* 0x0000000108c47547 */ /* 0x000ff6000b800000 */
[----:B------:R-:W-:Y:S01]  /*1af0*/  UMOV UR13, UR43 ;  /* 0x0000002b000d7c82 */ /* 0x000fe20008000000 */
[----:B------:R-:W-:Y:S01]  /*1b00*/  UMOV UR4, UR5 ;  /* 0x0000000500047c82 */ /* 0x000fe20008000000 */
[----:B------:R-:W-:-:S05]  /*1b10*/  UMOV UR34, URZ ;  /* 0x000000ff00227c82 */ /* 0x000fca0008000000 */
.L_x_31:
[----:B------:R-:W-:Y:S01]  /*1b20*/  ULEA UR33, UR4, UR6, 0x3 ;  /* 0x0000000604217291 */ /* 0x000fe2000f8e18ff */
[----:B--2---:R-:W-:Y:S01]  /*1b30*/  @P3 MOV R2, 0xa000 ;  /* 0x0000a00000023802 */ /* 0x004fe20000000f00 */
[----:B--234-:R-:W-:Y:S10]  /*1b40*/  @P0 BRA `(.L_x_26) ;  /* 0x00000000000c0947 */ /* 0x01cff40003800000 */
[----:B------:R-:W-:-:S04]  /*1b50*/  SHF.L.U32 R3, R12, 0x1f, RZ ;  /* 0x0000001f0c037819 */ /* 0x000fc800000006ff */
[----:B------:R-:W2:Y:S02]  /*1b60*/  SYNCS.PHASECHK.TRANS64.TRYWAIT P0, [UR33+0x20], R3 ;  /* 0x00002003ff0075a7 */ /* 0x000ea40008001121 */
[----:B--2---:R-:W-:Y:S05]  /*1b70*/  @!P0 BRA `(.L_x_27) ;  /* 0x0000005800f48947 */ /* 0x004fea0003800000 */
.L_x_26:
[----:B------:R2:W-:Y:S01]  /*1b80*/  @P3 SYNCS.ARRIVE.TRANS64 RZ, [UR33], R2 ;  /* 0x00000002ffff39a7 */ /* 0x0005e20008000021 */
[----:B------:R-:W-:Y:S02]  /*1b90*/  ULOP3.LUT UR5, UR25, 0x2, URZ, 0xfc, !UPT ;  /* 0x0000000219057892 */ /* 0x000fe4000f8efcff */
[----:B------:R-:W-:Y:S02]  /*1ba0*/  UIADD3 UR13, UPT, UPT, UR13, 0x1, URZ ;  /* 0x000000010d0d7890 */ /* 0x000fe4000fffe0ff */
[----:B------:R-:W-:Y:S02]  /*1bb0*/  UISETP.NE.AND UP0, UPT, UR5, 0x2, UPT ;  /* 0x000000020500788c */ /* 0x000fe4000bf05270 */
[----:B------:R-:W-:-:S07]  /*1bc0*/  UISETP.NE.AND UP2, UPT, UR13, 0x1, UPT ;  /* 0x000000010d00788c */ /* 0x000fce000bf45270 */
[----:B------:R-:W-:Y:S05]  /*1bd0*/  BRA.U UP0, `(.L_x_28) ;  /* 0x0000000100047547 */ /* 0x000fea000b800000 */
[----:B------:R-:W-:Y:S05]  /*1be0*/  BPT.TRAP 0x1 ;  /* 0x000000040000795c */ /* 0x000fea0000300000 */
.L_x_28:
[----:B------:R-:W-:Y:S04]  /*1bf0*/  BSSY.RECONVERGENT B0, `(.L_x_29) ;  /* 0x0000003000007945 */ /* 0x000fe80003800200 */
[----:B------:R-:W-:Y:S05]  /*1c00*/  @!P2 BRA `(.L_x_30) ;  /* 0x000000000004a947 */ /* 0x000fea0003800000 */
[----:B------:R-:W-:Y:S05]  /*1c10*/  BPT.TRAP 0x1 ;  /* 0x000000040000795c */ /* 0x000fea0000300000 */
.L_x_30:
[----:B------:R-:W-:Y:S05]  /*1c20*/  BSYNC.RECONVERGENT B0 ;  /* 0x0000000000007941 */ /* 0x000fea0003800200 */
.L_x_29:
[----:B------:R-:W-:Y:S02]  /*1c30*/  UIADD3 UR5, UPT, UPT, UR4, 0x1, URZ ;  /* 0x0000000104057890 */ /* 0x000fe4000fffe0ff */
[----:B------:R-:W-:Y:S02]  /*1c40*/  ULEA UR32, UR4, UR24, 0xe ;  /* 0x0000001804207291 */ /* 0x000fe4000f8e70ff */
[----:B------:R-:W-:Y:S02]  /*1c50*/  UISETP.NE.AND UP0, UPT, UR5, 0x4, UPT ;  /* 0x000000040500788c */ /* 0x000fe4000bf05270 */
[----:B------:R-:W-:Y:S02]  /*1c60*/  UIADD3 UR16, UP1, UPT, UR26, 0x80, URZ ;  /* 0x000000801a107890 */ /* 0x000fe4000ff3e0ff */
[----:B------:R-:W-:Y:S02]  /*1c70*/  USEL UR8, URZ, 0x1, UP0 ;  /* 0x00000001ff087887 */ /* 0x000fe40008000000 */
[----:B------:R-:W-:-:S02]  /*1c80*/  USEL UR5, UR5, URZ, UP0 ;  /* 0x000000ff05057287 */ /* 0x000fc40008000000 */
[----:B------:R-:W-:Y:S02]  /*1c90*/  UIADD3 UR14, UP0, UPT, UR26, 0x180, URZ ;  /* 0x000001801a0e7890 */ /* 0x000fe4000ff1e0ff */
[----:B------:R-:W-:Y:S01]  /*1ca0*/  LOP3.LUT R12, R12, UR8, RZ, 0x3c, !PT ;  /* 0x000000080c0c7c12 */ /* 0x000fe2000f8e3cff */
[----:B------:R-:W-:Y:S02]  /*1cb0*/  ULEA UR8, UR4, UR6, 0xc ;  /* 0x0000000604087291 */ /* 0x000fe4000f8e60ff */
[----:B------:R-:W-:Y:S01]  /*1cc0*/  ULEA UR7, UR5, UR6, 0x3 ;  /* 0x0000000605077291 */ /* 0x000fe2000f8e18ff */
[----:B-1----:R-:W-:Y:S01]  /*1cd0*/  SHF.L.U32 R0, R12, 0x1f, RZ ;  /* 0x0000001f0c007819 */ /* 0x002fe200000006ff */
[----:B------:R-:W-:Y:S02]  /*1ce0*/  ULOP3.LUT UR33, UR33, 0xfefffff8, URZ, 0xc0, !UPT ;  /* 0xfefffff821217892 */ /* 0x000fe4000f8ec0ff */
[----:B------:R-:W-:Y:S02]  /*1cf0*/  UIADD3.X UR17, UPT, UPT, URZ, UR27, URZ, UP1, !UPT ;  /* 0x0000001bff117290 */ /* 0x000fe40008ffe4ff */
[----:B------:R-:W-:-:S02]  /*1d00*/  UIADD3 UR32, UPT, UPT, UR6, 0x4400, UR32 ;  /* 0x0000440006207890 */ /* 0x000fc4000fffe020 */
[----:B------:R-:W-:Y:S01]  /*1d10*/  UPRMT UR4, URZ, 0x5410, UR21 ;  /* 0x00005410ff047896 */ /* 0x000fe20008000015 */
[----:B------:R3:W4:Y:S01]  /*1d20*/  SYNCS.PHASECHK.TRANS64.TRYWAIT P0, [UR7+0x20], R0 ;  /* 0x00002000ff0075a7 */ /* 0x0007220008001107 */
[----:B------:R-:W-:Y:S02]  /*1d30*/  UIADD3 UR8, UPT, UPT, UR8, 0x14400, URZ ;  /* 0x0001440008087890 */ /* 0x000fe4000fffe0ff */
[----:B------:R-:W-:Y:S01]  /*1d40*/  UIADD3.X UR15, UPT, UPT, URZ, UR27, URZ, UP0, !UPT ;  /* 0x0000001bff0f7290 */ /* 0x000fe200087fe4ff */
[----:B------:R-:W-:Y:S01]  /*1d50*/  UMOV UR18, 0x0 ;  /* 0x0000000000127882 */ /* 0x000fe20000000000 */
[----:B------:R-:W-:Y:S01]  /*1d60*/  UMOV UR19, 0x10000000 ;  /* 0x1000000000137882 */ /* 0x000fe20000000000 */
[----:B------:R-:W-:Y:S01]  /*1d70*/  UMOV UR10, UR34 ;  /* 0x00000022000a7c82 */ /* 0x000fe20008000000 */
[----:B------:R-:W-:Y:S01]  /*1d80*/  UMOV UR12, UR36 ;  /* 0x00000024000c7c82 */ /* 0x000fe20008000000 */
[----:B------:R-:W-:Y:S01]  /*1d90*/  UMOV UR9, UR33 ;  /* 0x0000002100097c82 */ /* 0x000fe20008000000 */
[----:B------:R1:W-:Y:S01]  /*1da0*/  UTMALDG.3D.MULTICAST.2CTA [UR32], [UR16], UR4, desc[UR18] ;  /* 0x00001220100073b4 */ /* 0x0003e20008211804 */
[----:B------:R-:W-:-:S02]  /*1db0*/  UMOV UR7, UR28 ;  /* 0x0000001c00077c82 */ /* 0x000fc40008000000 */
[----:B------:R3:W-:Y:S01]  /*1dc0*/  UTMALDG.3D.2CTA [UR8], [UR14], desc[UR18] ;  /* 0x000012080e0075b4 */ /* 0x0007e20008211000 */
[----:B-1----:R-:W-:Y:S01]  /*1dd0*/  UIADD3 UR34, UPT, UPT, UR34, 0x80, URZ ;  /* 0x0000008022227890 */ /* 0x002fe2000fffe0ff */
[----:B------:R-:W-:Y:S01]  /*1de0*/  UMOV UR4, UR5 ;  /* 0x0000000500047c82 */ /* 0x000fe20008000000 */
[----:B------:R-:W-:Y:S10]  /*1df0*/  BRA.U UP2, `(.L_x_31) ;  /* 0xfffffffd02487547 */ /* 0x000ff4000b83ffff */
.L_x_25:
[----:B------:R-:W-:Y:S01]  /*1e00*/  ULEA UR4, UR5, UR6, 0x3 ;  /* 0x0000000605047291 */ /* 0x000fe2000f8e18ff */
[----:B-1-3--:R-:W-:Y:S01]  /*1e10*/  SHF.L.U32 R0, R12, 0x1f, RZ ;  /* 0x0000001f0c007819 */ /* 0x00afe200000006ff */
[----:B------:R-:W-:Y:S01]  /*1e20*/  @!P1 SYNCS.ARRIVE.TRANS64.A1T0 RZ, [UR6+0x58], RZ ;  /* 0x000058ffffff99a7 */ /* 0x000fe20008100006 */
[----:B------:R-:W-:-:S06]  /*1e30*/  UISETP.GT.AND UP0, UPT, UR42, UR41, UPT ;  /* 0x000000292a00728c */ /* 0x000fcc000bf04270 */
[----:B--2-4-:R1:W2:Y:S03]  /*1e40*/  SYNCS.PHASECHK.TRANS64.TRYWAIT P0, [UR4+0x20], R0 ;  /* 0x00002000ff0075a7 */ /* 0x0142a60008001104 */
[----:B------:R-:W-:Y:S05]  /*1e50*/  BRA.U !UP0, `(.L_x_32) ;  /* 0x0000000108c47547 */ /* 0x000fea000b800000 */
[----:B------:R-:W-:Y:S01]  /*1e60*/  UIADD3 UR13, UPT, UPT, UR47, UR7, URZ ;  /* 0x000000072f0d7290 */ /* 0x000fe2000fffe0ff */
[----:B------:R-:W-:-:S11]  /*1e70*/  UMOV UR4, UR5 ;  /* 0x0000000500047c82 */ /* 0x000fd60008000000 */
.L_x_38:
[----:B------:R-:W-:Y:S01]  /*1e80*/  ULEA UR17, UR4, UR6, 0x3 ;  /* 0x0000000604117291 */ /* 0x000fe2000f8e18ff */
[----:B--2---:R-:W-:Y:S01]  /*1e90*/  @P3 MOV R2, 0xa000 ;  /* 0x0000a00000023802 */ /* 0x004fe20000000f00 */
[----:B--2-4-:R-:W-:Y:S10]  /*1ea0*/  @P0 BRA `(.L_x_33) ;  /* 0x00000000000c0947 */ /* 0x014ff40003800000 */
[----:B------:R-:W-:-:S04]  /*1eb0*/  SHF.L.U32 R3, R12, 0x1f, RZ ;  /* 0x0000001f0c037819 */ /* 0x000fc800000006ff */
[----:B------:R-:W2:Y:S02]  /*1ec0*/  SYNCS.PHASECHK.TRANS64.TRYWAIT P0, [UR17+0x20], R3 ;  /* 0x00002003ff0075a7 */ /* 0x000ea40008001111 */
[----:B--2---:R-:W-:Y:S05]  /*1ed0*/  @!P0 BRA `(.L_x_34) ;  /* 0x0000005800348947 */ /* 0x004fea0003800000 */
.L_x_33:
[----:B------:R2:W-:Y:S01]  /*1ee0*/  @P3 SYNCS.ARRIVE.TRANS64 RZ, [UR17], R2 ;  /* 0x00000002ffff39a7 */ /* 0x0005e20008000011 */
[----:B------:R-:W-:-:S04]  /*1ef0*/  ULOP3.LUT UR5, UR25, 0x2, URZ, 0xfc, !UPT ;  /* 0x0000000219057892 */ /* 0x000fc8000f8efcff */
[----:B------:R-:W-:-:S09]  /*1f00*/  UISETP.NE.AND UP0, UPT, UR5, 0x2, UPT ;  /* 0x000000020500788c */ /* 0x000fd2000bf05270 */
[----:B------:R-:W-:Y:S05]  /*1f10*/  BRA.U UP0, `(.L_x_35) ;  /* 0x0000000100047547 */ /* 0x000fea000b800000 */
[----:B------:R-:W-:Y:S05]  /*1f20*/  BPT.TRAP 0x1 ;  /* 0x000000040000795c */ /* 0x000fea0000300000 */
.L_x_35:
[----:B------:R-:W-:Y:S04]  /*1f30*/  BSSY.RECONVERGENT B0, `(.L_x_36) ;  /* 0x0000003000007945 */ /* 0x000fe80003800200 */
[----:B------:R-:W-:Y:S05]  /*1f40*/  @!P2 BRA `(.L_x_37) ;  /* 0x000000000004a947 */ /* 0x000fea0003800000 */
[----:B------:R-:W-:Y:S05]  /*1f50*/  BPT.TRAP 0x1 ;  /* 0x000000040000795c */ /* 0x000fea0000300000 */
.L_x_37:
[----:B------:R-:W-:Y:S05]  /*1f60*/  BSYNC.RECONVERGENT B0 ;  /* 0x0000000000007941 */ /* 0x000fea0003800200 */
.L_x_36:
[----:B------:R-:W-:Y:S02]  /*1f70*/  UIADD3 UR5, UPT, UPT, UR4, 0x1, URZ ;  /* 0x0000000104057890 */ /* 0x000fe4000fffe0ff */
[----:B------:R-:W-:Y:S02]  /*1f80*/  ULEA UR16, UR4, UR24, 0xe ;  /* 0x0000001804107291 */ /* 0x000fe4000f8e70ff */
[----:B------:R-:W-:Y:S02]  /*1f90*/  UISETP.NE.AND UP0, UPT, UR5, 0x4, UPT ;  /* 0x000000040500788c */ /* 0x000fe4000bf05270 */
[----:B------:R-:W-:Y:S02]  /*1fa0*/  UIADD3 UR22, UP1, UPT, UR26, 0x80, URZ ;  /* 0x000000801a167890 */ /* 0x000fe4000ff3e0ff */
[----:B------:R-:W-:Y:S02]  /*1fb0*/  USEL UR9, URZ, 0x1, UP0 ;  /* 0x00000001ff097887 */ /* 0x000fe40008000000 */
[----:B------:R-:W-:-:S02]  /*1fc0*/  USEL UR5, UR5, URZ, UP0 ;  /* 0x000000ff05057287 */ /* 0x000fc40008000000 */
[----:B------:R-:W-:Y:S02]  /*1fd0*/  UIADD3 UR14, UP0, UPT, UR26, 0x180, URZ ;  /* 0x000001801a0e7890 */ /* 0x000fe4000ff1e0ff */
[----:B------:R-:W-:Y:S01]  /*1fe0*/  ULEA UR8, UR5, UR6, 0x3 ;  /* 0x0000000605087291 */ /* 0x000fe2000f8e18ff */
[----:B------:R-:W-:Y:S01]  /*1ff0*/  LOP3.LUT R12, R12, UR9, RZ, 0x3c, !PT ;  /* 0x000000090c0c7c12 */ /* 0x000fe2000f8e3cff */
[----:B------:R-:W-:Y:S02]  /*2000*/  USHF.L.U32 UR18, UR7, 0x7, URZ ;  /* 0x0000000707127899 */ /* 0x000fe400080006ff */
[----:B------:R-:W-:Y:S01]  /*2010*/  ULOP3.LUT UR17, UR17, 0xfefffff8, URZ, 0xc0, !UPT ;  /* 0xfefffff811117892 */ /* 0x000fe2000f8ec0ff */
[----:B-1----:R-:W-:Y:S01]  /*2020*/  SHF.L.U32 R0, R12, 0x1f, RZ ;  /* 0x0000001f0c007819 */ /* 0x002fe200000006ff */
[----:B------:R-:W-:Y:S02]  /*2030*/  UIADD3 UR16, UPT, UPT, UR6, 0x4400, UR16 ;  /* 0x0000440006107890 */ /* 0x000fe4000fffe010 */
[----:B------:R-:W-:Y:S01]  /*2040*/  UIADD3.X UR23, UPT, UPT, URZ, UR27, URZ, UP1, !UPT ;  /* 0x0000001bff177290 */ /* 0x000fe20008ffe4ff */
[----:B------:R3:W4:Y:S01]  /*2050*/  SYNCS.PHASECHK.TRANS64.TRYWAIT P0, [UR8+0x20], R0 ;  /* 0x00002000ff0075a7 */ /* 0x0007220008001108 */
[----:B------:R-:W-:-:S02]  /*2060*/  ULEA UR8, UR4, UR6, 0xc ;  /* 0x0000000604087291 */ /* 0x000fc4000f8e60ff */
[----:B------:R-:W-:Y:S02]  /*2070*/  UPRMT UR4, URZ, 0x5410, UR21 ;  /* 0x00005410ff047896 */ /* 0x000fe40008000015 */
[----:B------:R-:W-:Y:S02]  /*2080*/  UIADD3 UR8, UPT, UPT, UR8, 0x14400, URZ ;  /* 0x0001440008087890 */ /* 0x000fe4000fffe0ff */
[----:B------:R-:W-:Y:S01]  /*2090*/  UIADD3.X UR15, UPT, UPT, URZ, UR27, URZ, UP0, !UPT ;  /* 0x0000001bff0f7290 */ /* 0x000fe200087fe4ff */
[----:B------:R-:W-:Y:S01]  /*20a0*/  UMOV UR30, 0x0 ;  /* 0x00000000001e7882 */ /* 0x000fe20000000000 */
[----:B------:R-:W-:Y:S01]  /*20b0*/  UMOV UR31, 0x10000000 ;  /* 0x10000000001f7882 */ /* 0x000fe20000000000 */
[----:B------:R-:W-:Y:S01]  /*20c0*/  UMOV UR19, UR35 ;  /* 0x0000002300137c82 */ /* 0x000fe20008000000 */
[----:B------:R-:W-:Y:S01]  /*20d0*/  UMOV UR20, UR36 ;  /* 0x0000002400147c82 */ /* 0x000fe20008000000 */
[----:B------:R-:W-:Y:S01]  /*20e0*/  UMOV UR12, UR36 ;  /* 0x00000024000c7c82 */ /* 0x000fe20008000000 */
[----:B------:R-:W-:Y:S01]  /*20f0*/  UMOV UR9, UR17 ;  /* 0x0000001100097c82 */ /* 0x000fe20008000000 */
[----:B------:R-:W-:Y:S01]  /*2100*/  UMOV UR10, UR18 ;  /* 0x00000012000a7c82 */ /* 0x000fe20008000000 */
[----:B------:R1:W-:Y:S01]  /*2110*/  UTMALDG.3D.MULTICAST.2CTA [UR16], [UR22], UR4, desc[UR30] ;  /* 0x00001e10160073b4 */ /* 0x0003e20008211804 */
[----:B------:R-:W-:-:S04]  /*2120*/  UIADD3 UR7, UPT, UPT, UR7, 0x1, URZ ;  /* 0x0000000107077890 */ /* 0x000fc8000fffe0ff */
[----:B------:R-:W-:Y:S01]  /*2130*/  UISETP.NE.AND UP0, UPT, UR7, UR13, UPT ;  /* 0x0000000d0700728c */ /* 0x000fe2000bf05270 */
[----:B------:R3:W-:Y:S01]  /*2140*/  UTMALDG.3D.2CTA [UR8], [UR14], desc[UR30] ;  /* 0x00001e080e0075b4 */ /* 0x0007e20008211000 */
[----:B-1----:R-:W-:-:S07]  /*2150*/  UMOV UR4, UR5 ;  /* 0x0000000500047c82 */ /* 0x002fce0008000000 */
[----:B---3--:R-:W-:Y:S05]  /*2160*/  BRA.U UP0, `(.L_x_38) ;  /* 0xfffffffd00447547 */ /* 0x008fea000b83ffff */
.L_x_32:
[C---:B------:R-:W-:Y:S01]  /*2170*/  LEA R3, R11.reuse, UR6, 0x3 ;  /* 0x000000060b037c11 */ /* 0x040fe2000f8e18ff */
[----:B------:R-:W-:Y:S01]  /*2180*/  NOP ;  /* 0x0000000000007918 */ /* 0x000fe20000000000 */
[----:B-1----:R-:W-:Y:S02]  /*2190*/  SHF.L.U32 R0, R10, 0x1f, RZ ;  /* 0x0000001f0a007819 */ /* 0x002fe400000006ff */
[----:B------:R-:W-:Y:S02]  /*21a0*/  LEA R4, R11, UR6, 0x4 ;  /* 0x000000060b047c11 */ /* 0x000fe4000f8e20ff */
[----:B--2-4-:R-:W1:Y:S02]  /*21b0*/  SYNCS.PHASECHK.TRANS64.TRYWAIT P0, [R3+URZ+0x60], R0 ;  /* 0x00006000030075a7 */ /* 0x014e6400080011ff */
[----:B-1----:R-:W-:Y:S05]  /*21c0*/  @!P0 BRA `(.L_x_39) ;  /* 0x0000005400908947 */ /* 0x002fea0003800000 */
.L_x_116:
[----:B------:R-:W2:Y:S01]  /*21d0*/  LDS.128 R4, [R4+0xf0] ;  /* 0x0000f00004047984 */ /* 0x000ea20000000c00 */
[----:B------:R-:W-:Y:S01]  /*21e0*/  UISETP.GE.AND UP0, UPT, UR40, 0x1, UPT ;  /* 0x000000012800788c */ /* 0x000fe2000bf06270 */
[----:B------:R-:W-:Y:S01]  /*21f0*/  @!PT LDS RZ, [RZ] ;  /* 0x00000000fffff984 */ /* 0x000fe20000000800 */
[----:B------:R-:W-:Y:S01]  /*2200*/  @!PT LDS RZ, [RZ] ;  /* 0x00000000fffff984 */ /* 0x000fe20000000800 */
[----:B------:R-:W-:Y:S01]  /*2210*/  @!PT LDS RZ, [RZ] ;  /* 0x00000000fffff984 */ /* 0x000fe20000000800 */
[----:B------:R-:W-:Y:S01]  /*2220*/  @!PT LDS RZ, [RZ] ;  /* 0x00000000fffff984 */ /* 0x000fe20000000800 */
[----:B------:R3:W-:Y:S06]  /*2230*/  MEMBAR.ALL.CTA ;  /* 0x0000000000007992 */ /* 0x0007ec0000008000 */
[----:B---3--:R-:W3:Y:S01]  /*2240*/  FENCE.VIEW.ASYNC.S ;  /* 0x00000000000073c6 */ /* 0x008ee20000000000 */
[----:B--2---:R-:W-:-:S13]  /*2250*/  LOP3.LUT P0, RZ, R6, 0x1, RZ, 0xc0, !PT ;  /* 0x0000000106ff7812 */ /* 0x004fda000780c0ff */
[----:B---3--:R-:W-:Y:S01]  /*2260*/  VOTEU.ANY UP1, P0 ;  /* 0x0000000000ff7886 */ /* 0x008fe20000020100 */
[----:B------:R-:W-:-:S13]  /*2270*/  PLOP3.LUT P0, PT, PT, PT, UP1, 0x80, 0x8 ;  /* 0x000000000008781c */ /* 0x000fda0003f0f018 */
[----:B-1----:R-:W-:Y:S02]  /*2280*/  @P0 LOP3.LUT R0, R5, 0xffff, RZ, 0xc0, !PT ;  /* 0x0000ffff05000812 */ /* 0x002fe400078ec0ff */
[----:B------:R-:W-:Y:S02]  /*2290*/  @P0 MOV R2, R4 ;  /* 0x0000000400020202 */ /* 0x000fe40000000f00 */
[----:B------:R-:W-:Y:S01]  /*22a0*/  @P0 R2UR UR7, R0 ;  /* 0x00000000000702ca */ /* 0x000fe200000e0000 */
[----:B------:R-:W-:Y:S01]  /*22b0*/  VIADD R0, R3, 0x70 ;  /* 0x0000007003007836 */ /* 0x000fe20000000000 */
[----:B------:R-:W-:Y:S02]  /*22c0*/  @P0 SHF.R.U32.HI R4, RZ, 0x10, R5 ;  /* 0x00000010ff040819 */ /* 0x000fe40000011605 */
[----:B------:R-:W-:Y:S02]  /*22d0*/  @P0 R2UR UR8, R2 ;  /* 0x00000000020802ca */ /* 0x000fe400000e0000 */
[----:B------:R-:W-:-:S02]  /*22e0*/  PRMT R0, RZ, 0x654, R0 ;  /* 0x00000654ff007816 */ /* 0x000fc40000000000 */
[----:B------:R-:W-:Y:S02]  /*22f0*/  @P0 R2UR UR4, R4 ;  /* 0x00000000040402ca */ /* 0x000fe400000e0000 */
[----:B------:R1:W-:Y:S03]  /*2300*/  SYNCS.ARRIVE.TRANS64.RED.A1T0 RZ, [R0+URZ], RZ ;  /* 0x000000ff00ff79a7 */ /* 0x0003e600081004ff */
[----:B------:R-:W-:-:S04]  /*2310*/  @UP1 UMOV UR29, UR7 ;  /* 0x00000007001d1c82 */ /* 0x000fc80008000000 */
[----:B------:R-:W-:-:S04]  /*2320*/  @UP1 UMOV UR37, UR8 ;  /* 0x0000000800251c82 */ /* 0x000fc80008000000 */
[----:B------:R-:W-:Y:S01]  /*2330*/  @UP1 UMOV UR36, UR4 ;  /* 0x0000000400241c82 */ /* 0x000fe20008000000 */
[----:B------:R-:W-:Y:S05]  /*2340*/  BRA.U !UP0, `(.L_x_40) ;  /* 0x0000000108d47547 */ /* 0x000fea000b800000 */
[----:B------:R-:W2:Y:S01]  /*2350*/  LDCU.128 UR12, c[0x0][0xb10] ;  /* 0x00016200ff0c77ac */ /* 0x000ea20008000c00 */
[----:B------:R-:W3:Y:S01]  /*2360*/  LDCU UR30, c[0x0][0xb20] ;  /* 0x00016400ff1e77ac */ /* 0x000ee20008000800 */
[----:B------:R-:W4:Y:S01]  /*2370*/  LDCU UR20, c[0x0][0xb0c] ;  /* 0x00016180ff1477ac */ /* 0x000f220008000800 */
[----:B------:R-:W1:Y:S01]  /*2380*/  LDCU.64 UR10, c[0x0][0xb28] ;  /* 0x00016500ff0a77ac */ /* 0x000e620008000a00 */
[----:B------:R-:W-:Y:S02]  /*2390*/  UISETP.NE.AND UP3, UPT, UR40, 0x1, UPT ;  /* 0x000000012800788c */ /* 0x000fe4000bf65270 */
[----:B--2---:R-:W-:Y:S02]  /*23a0*/  UIMAD.WIDE.U32 UR16, UR38, UR15, URZ ;  /* 0x0000000f261072a5 */ /* 0x004fe4000f8e00ff */
[----:B------:R-:W-:Y:S02]  /*23b0*/  UIMAD.WIDE.U32 UR8, UR39, UR12, URZ ;  /* 0x0000000c270872a5 */ /* 0x000fe4000f8e00ff */
[----:B------:R-:W-:-:S02]  /*23c0*/  UISETP.NE.AND UP0, UPT, UR14, 0x1, UPT ;  /* 0x000000010e00788c */ /* 0x000fc4000bf05270 */
[----:B------:R-:W-:Y:S01]  /*23d0*/  UIMAD.WIDE.U32 UR22, UR29, UR15, URZ ;  /* 0x0000000f1d1672a5 */ /* 0x000fe2000f8e00ff */
[----:B------:R-:W-:Y:S02]  /*23e0*/  UMOV UR16, UR17 ;  /* 0x0000001100107c82 */ /* 0x000fe40008000000 */
[----:B------:R-:W-:Y:S01]  /*23f0*/  UMOV UR8, UR9 ;  /* 0x0000000900087c82 */ /* 0x000fe20008000000 */
[----:B---3--:R-:W-:Y:S02]  /*2400*/  USHF.R.U32.HI UR16, URZ, UR30, UR16 ;  /* 0x0000001eff107299 */ /* 0x008fe40008011610 */
[----:B----4-:R-:W-:Y:S02]  /*2410*/  UISETP.NE.AND UP2, UPT, UR20, 0x1, UPT ;  /* 0x000000011400788c */ /* 0x010fe4000bf45270 */
[----:B------:R-:W-:Y:S02]  /*2420*/  USHF.R.U32.HI UR8, URZ, UR13, UR8 ;  /* 0x0000000dff087299 */ /* 0x000fe40008011608 */
[----:B------:R-:W-:-:S02]  /*2430*/  USEL UR7, UR38, UR16, !UP0 ;  /* 0x0000001026077287 */ /* 0x000fc4000c000000 */
[----:B------:R-:W-:Y:S02]  /*2440*/  USEL UR8, UR39, UR8, !UP2 ;  /* 0x0000000827087287 */ /* 0x000fe4000d000000 */
[----:B-1----:R-:W-:Y:S01]  /*2450*/  UIMAD.WIDE.U32 UR16, UR7, UR10, URZ ;  /* 0x0000000a071072a5 */ /* 0x002fe2000f8e00ff */
[----:B------:R-:W-:Y:S01]  /*2460*/  UMOV UR4, UR23 ;  /* 0x0000001700047c82 */ /* 0x000fe20008000000 */
[----:B------:R-:W-:Y:S02]  /*2470*/  UIMAD.WIDE.U32 UR18, UR37, UR12, URZ ;  /* 0x0000000c251272a5 */ /* 0x000fe4000f8e00ff */
[----:B------:R-:W-:-:S03]  /*2480*/  UIMAD.WIDE.U32 UR22, UR8, UR10, URZ ;  /* 0x0000000a081672a5 */ /* 0x000fc6000f8e00ff */
[----:B------:R-:W-:Y:S01]  /*2490*/  UMOV UR16, UR17 ;  /* 0x0000001100107c82 */ /* 0x000fe20008000000 */
[----:B------:R-:W-:Y:S02]  /*24a0*/  USHF.R.U32.HI UR4, URZ, UR30, UR4 ;  /* 0x0000001eff047299 */ /* 0x000fe40008011604 */
[----:B------:R-:W-:Y:S01]  /*24b0*/  @UP3 USHF.R.U32.HI UR7, URZ, UR11, UR16 ;  /* 0x0000000bff073299 */ /* 0x000fe20008011610 */
[----:B------:R-:W-:Y:S01]  /*24c0*/  UMOV UR18, UR19 ;  /* 0x0000001300127c82 */ /* 0x000fe20008000000 */
[----:B------:R-:W-:Y:S01]  /*24d0*/  UMOV UR22, UR23 ;  /* 0x0000001700167c82 */ /* 0x000fe20008000000 */
[----:B------:R-:W-:Y:S02]  /*24e0*/  USHF.R.U32.HI UR13, URZ, UR13, UR18 ;  /* 0x0000000dff0d7299 */ /* 0x000fe40008011612 */
[----:B------:R-:W-:Y:S02]  /*24f0*/  USEL UR4, UR29, UR4, !UP0 ;  /* 0x000000041d047287 */ /* 0x000fe4000c000000 */
[----:B------:R-:W-:-:S02]  /*2500*/  @UP3 USHF.R.U32.HI UR8, URZ, UR11, UR22 ;  /* 0x0000000bff083299 */ /* 0x000fc40008011616 */
[----:B------:R-:W-:Y:S02]  /*2510*/  UIMAD UR9, UR40, UR7, URZ ;  /* 0x00000007280972a4 */ /* 0x000fe4000f8e02ff */
[----:B------:R-:W-:Y:S02]  /*2520*/  USEL UR7, UR37, UR13, !UP2 ;  /* 0x0000000d25077287 */ /* 0x000fe4000d000000 */
[----:B------:R-:W-:Y:S02]  /*2530*/  UIMAD UR12, UR40, UR8, URZ ;  /* 0x00000008280c72a4 */ /* 0x000fe4000f8e02ff */
[----:B------:R-:W-:Y:S02]  /*2540*/  UISETP.GE.AND UP0, UPT, UR4, UR9, UPT ;  /* 0x000000090400728c */ /* 0x000fe4000bf06270 */
[----:B------:R-:W-:Y:S02]  /*2550*/  UIMAD.WIDE.U32 UR16, UR4, UR10, URZ ;  /* 0x0000000a041072a5 */ /* 0x000fe4000f8e00ff */
[----:B------:R-:W-:-:S02]  /*2560*/  UISETP.GE.OR UP0, UPT, UR7, UR12, UP0 ;  /* 0x0000000c0700728c */ /* 0x000fc40008706670 */
        /* <DEDUP_REMOVED lines=19> */
.L_x_40:
[----:B------:R-:W2:Y:S02]  /*26a0*/  LDCU UR4, c[0x0][0xb30] ;  /* 0x00016600ff0477ac */ /* 0x000ea40008000800 */
[----:B--2---:R-:W-:-:S09]  /*26b0*/  UISETP.NE.AND UP0, UPT, UR4, 0x1, UPT ;  /* 0x000000010400788c */ /* 0x004fd2000bf05270 */
[----:B------:R-:W-:Y:S05]  /*26c0*/  BRA.U UP0, `(.L_x_41) ;  /* 0x0000000100447547 */ /* 0x000fea000b800000 */
[----:B------:R-:W2:Y:S01]  /*26d0*/  LDCU.128 UR12, c[0x0][0xb10] ;  /* 0x00016200ff0c77ac */ /* 0x000ea20008000c00 */
[----:B------:R-:W3:Y:S01]  /*26e0*/  LDCU UR16, c[0x0][0xb0c] ;  /* 0x00016180ff1077ac */ /* 0x000ee20008000800 */
[----:B------:R-:W4:Y:S01]  /*26f0*/  LDCU UR17, c[0x0][0xb20] ;  /* 0x00016400ff1177ac */ /* 0x000f220008000800 */
[----:B--2---:R-:W-:Y:S02]  /*2700*/  UIMAD.WIDE.U32 UR10, UR37, UR12, URZ ;  /* 0x0000000c250a72a5 */ /* 0x004fe4000f8e00ff */
[----:B------:R-:W-:Y:S02]  /*2710*/  UIMAD.WIDE.U32 UR8, UR29, UR15, URZ ;  /* 0x0000000f1d0872a5 */ /* 0x000fe4000f8e00ff */
[----:B---3--:R-:W-:Y:S02]  /*2720*/  UISETP.NE.AND UP2, UPT, UR16, 0x1, UPT ;  /* 0x000000011000788c */ /* 0x008fe4000bf45270 */
[----:B------:R-:W-:Y:S01]  /*2730*/  UISETP.NE.AND UP0, UPT, UR14, 0x1, UPT ;  /* 0x000000010e00788c */ /* 0x000fe2000bf05270 */
[----:B------:R-:W-:-:S02]  /*2740*/  UMOV UR7, UR11 ;  /* 0x0000000b00077c82 */ /* 0x000fc40008000000 */
[----:B------:R-:W-:Y:S01]  /*2750*/  UMOV UR4, UR9 ;  /* 0x0000000900047c82 */ /* 0x000fe20008000000 */
[----:B------:R-:W-:Y:S02]  /*2760*/  USHF.R.U32.HI UR7, URZ, UR13, UR7 ;  /* 0x0000000dff077299 */ /* 0x000fe40008011607 */
[----:B----4-:R-:W-:Y:S02]  /*2770*/  USHF.R.U32.HI UR4, URZ, UR17, UR4 ;  /* 0x00000011ff047299 */ /* 0x010fe40008011604 */
[----:B------:R-:W-:Y:S02]  /*2780*/  USEL UR7, UR37, UR7, !UP2 ;  /* 0x0000000725077287 */ /* 0x000fe4000d000000 */
[----:B------:R-:W-:-:S04]  /*2790*/  USEL UR4, UR29, UR4, !UP0 ;  /* 0x000000041d047287 */ /* 0x000fc8000c000000 */
[----:B------:R-:W-:Y:S02]  /*27a0*/  UIADD3 UR8, UPT, UPT, UR7, -UR4, URZ ;  /* 0x8000000407087290 */ /* 0x000fe4000fffe0ff */
[----:B------:R-:W-:Y:S02]  /*27b0*/  UIADD3 UR4, UPT, UPT, -UR7, UR4, URZ ;  /* 0x0000000407047290 */ /* 0x000fe4000fffe1ff */
[----:B------:R-:W-:Y:S02]  /*27c0*/  UIMAD UR29, UR8, UR14, UR29 ;  /* 0x0000000e081d72a4 */ /* 0x000fe4000f8e021d */
[----:B------:R-:W-:-:S12]  /*27d0*/  UIMAD UR37, UR4, UR16, UR37 ;  /* 0x00000010042572a4 */ /* 0x000fd8000f8e0225 */
.L_x_41:
[----:B------:R-:W-:Y:S01]  /*27e0*/  VIADD R11, R11, 0x1 ;  /* 0x000000010b0b7836 */ /* 0x000fe20000000000 */
[----:B------:R-:W-:Y:S01]  /*27f0*/  PLOP3.LUT P1, PT, PT, PT, PT, 0x80, 0x8 ;  /* 0x000000000008781c */ /* 0x000fe20003f2f070 */
[----:B------:R-:W-:Y:S02]  /*2800*/  UIADD3 UR45, UPT, UPT, UR37, UR60, URZ ;  /* 0x0000003c252d7290 */ /* 0x000fe4000fffe0ff */
[----:B------:R-:W-:Y:S01]  /*2810*/  UIADD3 UR46, UPT, UPT, UR29, UR57, URZ ;  /* 0x000000391d2e7290 */ /* 0x000fe2000fffe0ff */
[----:B------:R-:W-:-:S04]  /*2820*/  ISETP.NE.AND P0, PT, R11, 0x2, PT ;  /* 0x000000020b00780c */ /* 0x000fc80003f05270 */
[----:B-1----:R-:W-:Y:S02]  /*2830*/  SEL R0, RZ, 0x1, P0 ;  /* 0x00000001ff007807 */ /* 0x002fe40000000000 */
[----:B------:R-:W-:Y:S02]  /*2840*/  SEL R11, R11, RZ, P0 ;  /* 0x000000ff0b0b7207 */ /* 0x000fe40000000000 */
[----:B------:R-:W-:Y:S01]  /*2850*/  LOP3.LUT R10, R10, R0, RZ, 0x3c, !PT ;  /* 0x000000000a0a7212 */ /* 0x000fe200078e3cff */
[----:B------:R-:W-:Y:S06]  /*2860*/  BRA.U UP1, `(.L_x_42) ;  /* 0xfffffff1012c7547 */ /* 0x000fec000b83ffff */
[----:B------:R-:W-:Y:S01]  /*2870*/  UIADD3 UR7, UPT, UPT, UR6, 0x20, URZ ;  /* 0x0000002006077890 */ /* 0x000fe2000fffe0ff */
[----:B------:R-:W-:-:S03]  /*2880*/  SHF.L.U32 R2, R12, 0x1f, RZ ;  /* 0x0000001f0c027819 */ /* 0x000fc600000006ff */
[----:B------:R-:W-:-:S09]  /*2890*/  ULEA UR4, UR5, UR7, 0x3 ;  /* 0x0000000705047291 */ /* 0x000fd2000f8e18ff */
[----:B------:R-:W1:Y:S02]  /*28a0*/  SYNCS.PHASECHK.TRANS64.TRYWAIT P0, [UR4], R2 ;  /* 0x00000002ff0075a7 */ /* 0x000e640008001104 */
[----:B-1----:R-:W-:Y:S05]  /*28b0*/  @!P0 BRA `(.L_x_43) ;  /* 0x0000004c00e88947 */ /* 0x002fea0003800000 */
.L_x_118:
[----:B------:R-:W-:-:S04]  /*28c0*/  UIADD3 UR4, UPT, UPT, UR5, 0x1, URZ ;  /* 0x0000000105047890 */ /* 0x000fc8000fffe0ff */
[----:B------:R-:W-:-:S04]  /*28d0*/  UISETP.NE.AND UP0, UPT, UR4, 0x4, UPT ;  /* 0x000000040400788c */ /* 0x000fc8000bf05270 */
[----:B------:R-:W-:Y:S02]  /*28e0*/  USEL UR6, URZ, 0x1, UP0 ;  /* 0x00000001ff067887 */ /* 0x000fe40008000000 */
[----:B------:R-:W-:-:S04]  /*28f0*/  USEL UR4, UR4, URZ, UP0 ;  /* 0x000000ff04047287 */ /* 0x000fc80008000000 */
[----:B------:R-:W-:Y:S01]  /*2900*/  ULEA UR5, UR4, UR7, 0x3 ;  /* 0x0000000704057291 */ /* 0x000fe2000f8e18ff */
[----:B-1----:R-:W-:-:S04]  /*2910*/  LOP3.LUT R2, R12, UR6, RZ, 0x3c, !PT ;  /* 0x000000060c027c12 */ /* 0x002fc8000f8e3cff */
[----:B------:R-:W-:-:S04]  /*2920*/  SHF.L.U32 R3, R2, 0x1f, RZ ;  /* 0x0000001f02037819 */ /* 0x000fc800000006ff */
[----:B------:R-:W1:Y:S02]  /*2930*/  SYNCS.PHASECHK.TRANS64.TRYWAIT P0, [UR5], R3 ;  /* 0x00000003ff0075a7 */ /* 0x000e640008001105 */
[----:B-1----:R-:W-:Y:S05]  /*2940*/  @!P0 BRA `(.L_x_44) ;  /* 0x0000004c00dc8947 */ /* 0x002fea0003800000 */
.L_x_120:
[----:B------:R-:W-:-:S04]  /*2950*/  UIADD3 UR4, UPT, UPT, UR4, 0x1, URZ ;  /* 0x0000000104047890 */ /* 0x000fc8000fffe0ff */
[----:B------:R-:W-:-:S04]  /*2960*/  UISETP.NE.AND UP0, UPT, UR4, 0x4, UPT ;  /* 0x000000040400788c */ /* 0x000fc8000bf05270 */
[----:B------:R-:W-:Y:S02]  /*2970*/  USEL UR6, URZ, 0x1, UP0 ;  /* 0x00000001ff067887 */ /* 0x000fe40008000000 */
[----:B------:R-:W-:-:S04]  /*2980*/  USEL UR4, UR4, URZ, UP0 ;  /* 0x000000ff04047287 */ /* 0x000fc80008000000 */
[----:B------:R-:W-:Y:S01]  /*2990*/  ULEA UR5, UR4, UR7, 0x3 ;  /* 0x0000000704057291 */ /* 0x000fe2000f8e18ff */
[----:B------:R-:W-:-:S04]  /*29a0*/  LOP3.LUT R2, R2, UR6, RZ, 0x3c, !PT ;  /* 0x0000000602027c12 */ /* 0x000fc8000f8e3cff */
[----:B-1----:R-:W-:-:S04]  /*29b0*/  SHF.L.U32 R3, R2, 0x1f, RZ ;  /* 0x0000001f02037819 */ /* 0x002fc800000006ff */
[----:B------:R-:W1:Y:S02]  /*29c0*/  SYNCS.PHASECHK.TRANS64.TRYWAIT P0, [UR5], R3 ;  /* 0x00000003ff0075a7 */ /* 0x000e640008001105 */
[----:B-1----:R-:W-:Y:S05]  /*29d0*/  @!P0 BRA `(.L_x_45) ;  /* 0x0000004c00d08947 */ /* 0x002fea0003800000 */
.L_x_122:
[----:B------:R-:W-:-:S04]  /*29e0*/  UIADD3 UR4, UPT, UPT, UR4, 0x1, URZ ;  /* 0x0000000104047890 */ /* 0x000fc8000fffe0ff */
[----:B------:R-:W-:-:S04]  /*29f0*/  UISETP.NE.AND UP0, UPT, UR4, 0x4, UPT ;  /* 0x000000040400788c */ /* 0x000fc8000bf05270 */
[----:B------:R-:W-:Y:S02]  /*2a00*/  USEL UR5, URZ, 0x1, UP0 ;  /* 0x00000001ff057887 */ /* 0x000fe40008000000 */
[----:B------:R-:W-:-:S04]  /*2a10*/  USEL UR4, UR4, URZ, UP0 ;  /* 0x000000ff04047287 */ /* 0x000fc80008000000 */
[----:B------:R-:W-:Y:S01]  /*2a20*/  ULEA UR4, UR4, UR7, 0x3 ;  /* 0x0000000704047291 */ /* 0x000fe2000f8e18ff */
[----:B------:R-:W-:-:S04]  /*2a30*/  LOP3.LUT R2, R2, UR5, RZ, 0x3c, !PT ;  /* 0x0000000502027c12 */ /* 0x000fc8000f8e3cff */
[----:B------:R-:W-:Y:S01]  /*2a40*/  SHF.L.U32 R2, R2, 0x1f, RZ ;  /* 0x0000001f02027819 */ /* 0x000fe200000006ff */
[----:B-1----:R-:W-:-:S07]  /*2a50*/  IMAD.U32 R0, RZ, RZ, UR4 ;  /* 0x00000004ff007e24 */ /* 0x002fce000f8e00ff */
.L_x_46:
[----:B-1----:R1:W2:Y:S02]  /*2a60*/  SYNCS.PHASECHK.TRANS64.TRYWAIT P0, [R0+URZ], R2 ;  /* 0x00000002000075a7 */ /* 0x0022a400080011ff */
[----:B--2---:R-:W-:Y:S05]  /*2a70*/  @!P0 NANOSLEEP.SYNCS 0x989680 ;  /* 0x009896800000895d */ /* 0x004fea0003900000 */
[----:B------:R-:W2:Y:S02]  /*2a80*/  @!P0 SYNCS.PHASECHK.TRANS64 P0, [R0+URZ], R2 ;  /* 0x00000002000085a7 */ /* 0x000ea400080010ff */
[----:B--2---:R-:W-:Y:S05]  /*2a90*/  @P0 EXIT ;  /* 0x000000000000094d */ /* 0x004fea0003800000 */
[----:B------:R-:W-:Y:S05]  /*2aa0*/  BRA `(.L_x_46) ;  /* 0xfffffffc00ec7947 */ /* 0x000fea000383ffff */
.L_x_22:
[----:B------:R-:W-:-:S04]  /*2ab0*/  UISETP.NE.AND UP0, UPT, UR55, URZ, UPT ;  /* 0x000000ff3700728c */ /* 0x000fc8000bf05270 */
[----:B------:R-:W-:-:S09]  /*2ac0*/  UISETP.NE.OR UP0, UPT, UR18, 0x1, UP0 ;  /* 0x000000011200788c */ /* 0x000fd20008705670 */
[----:B------:R-:W-:Y:S05]  /*2ad0*/  BRA.U UP0, `(.L_x_47) ;  /* 0x0000000500487547 */ /* 0x000fea000b800000 */
[----:B------:R-:W-:Y:S01]  /*2ae0*/  ISETP.GE.U32.AND P2, PT, R0, 0x4, PT ;  /* 0x000000040000780c */ /* 0x000fe20003f46070 */
[----:B------:R-:W-:Y:S01]  /*2af0*/  IMAD.MOV.U32 R12, RZ, RZ, 0x1 ;  /* 0x00000001ff0c7424 */ /* 0x000fe200078e00ff */
[----:B------:R-:W-:Y:S02]  /*2b00*/  CS2R R10, SRZ ;  /* 0x00000000000a7805 */ /* 0x000fe4000001ff00 */
[----:B------:R-:W-:Y:S01]  /*2b10*/  CS2R R8, SRZ ;  /* 0x0000000000087805 */ /* 0x000fe2000001ff00 */
[----:B------:R-:W-:Y:S01]  /*2b20*/  UMOV UR6, 0x400 ;  /* 0x0000040000067882 */ /* 0x000fe20000000000 */
[----:B------:R-:W-:Y:S01]  /*2b30*/  UMOV UR5, URZ ;  /* 0x000000ff00057c82 */ /* 0x000fe20008000000 */
[----:B------:R-:W-:-:S12]  /*2b40*/  ULEA UR6, UR55, UR6, 0x18 ;  /* 0x0000000637067291 */ /* 0x000fd8000f8ec0ff */
.L_x_51:
[----:B------:R-:W-:Y:S02]  /*2b50*/  LEA R2, R8, UR6, 0x3 ;  /* 0x0000000608027c11 */ /* 0x000fe4000f8e18ff */
[----:B------:R-:W-:-:S03]  /*2b60*/  SHF.L.U32 R4, R9, 0x1f, RZ ;  /* 0x0000001f09047819 */ /* 0x000fc600000006ff */
[----:B------:R-:W-:Y:S01]  /*2b70*/  VIADD R5, R2, 0xd0 ;  /* 0x000000d002057836 */ /* 0x000fe20000000000 */
[----:B------:R-:W1:Y:S02]  /*2b80*/  SYNCS.PHASECHK.TRANS64.TRYWAIT P0, [R2+URZ+0xc0], R4 ;  /* 0x0000c004020075a7 */ /* 0x000e6400080011ff */
[----:B-1----:R-:W-:Y:S05]  /*2b90*/  @!P0 BRA `(.L_x_48) ;  /* 0x0000004c00788947 */ /* 0x002fea0003800000 */
.L_x_123:
[----:B------:R-:W-:Y:S01]  /*2ba0*/  ULEA UR4, UR5, UR6, 0x3 ;  /* 0x0000000605047291 */ /* 0x000fe2000f8e18ff */
[----:B-1----:R-:W-:Y:S01]  /*2bb0*/  PRMT R2, RZ, 0x654, R5 ;  /* 0x00000654ff027816 */ /* 0x002fe20000000005 */
[----:B------:R-:W-:Y:S01]  /*2bc0*/  @!P2 IMAD.MOV.U32 R4, RZ, RZ, 0x10 ;  /* 0x00000010ff04a424 */ /* 0x000fe200078e00ff */
[----:B------:R-:W-:Y:S01]  /*2bd0*/  SHF.L.U32 R5, R12, 0x1f, RZ ;  /* 0x0000001f0c057819 */ /* 0x000fe200000006ff */
[----:B------:R-:W-:Y:S01]  /*2be0*/  UIADD3 UR7, UPT, UPT, UR4, 0x60, URZ ;  /* 0x0000006004077890 */ /* 0x000fe2000fffe0ff */
[----:B------:R1:W-:Y:S05]  /*2bf0*/  SYNCS.ARRIVE.TRANS64.RED.A1T0 RZ, [R2+URZ], RZ ;  /* 0x000000ff02ff79a7 */ /* 0x0003ea00081004ff */
[----:B------:R-:W-:Y:S01]  /*2c00*/  IMAD.U32 R6, RZ, RZ, UR7 ;  /* 0x00000007ff067e24 */ /* 0x000fe2000f8e00ff */
[----:B------:R-:W2:Y:S04]  /*2c10*/  SYNCS.PHASECHK.TRANS64.TRYWAIT P0, [UR4+0x70], R5 ;  /* 0x00007005ff0075a7 */ /* 0x000ea80008001104 */
[----:B------:R-:W-:Y:S01]  /*2c20*/  PRMT R6, R0, 0x654, R6 ;  /* 0x0000065400067816 */ /* 0x000fe20000000006 */
[----:B-12---:R-:W-:Y:S06]  /*2c30*/  @!P0 BRA `(.L_x_49) ;  /* 0x0000004c00648947 */ /* 0x006fec0003800000 */
.L_x_125:
[----:B------:R-:W-:Y:S01]  /*2c40*/  ULEA UR8, UR5, UR6, 0x4 ;  /* 0x0000000605087291 */ /* 0x000fe2000f8e20ff */
[----:B------:R-:W-:Y:S01]  /*2c50*/  SEL R3, R6, R3, !P2 ;  /* 0x0000000306037207 */ /* 0x000fe20005000000 */
[----:B------:R-:W-:Y:S01]  /*2c60*/  UIADD3 UR9, UPT, UPT, UR4, 0x60, URZ ;  /* 0x0000006004097890 */ /* 0x000fe2000fffe0ff */
[----:B-1----:R-:W-:Y:S01]  /*2c70*/  LEA R2, R11, UR6, 0x3 ;  /* 0x000000060b027c11 */ /* 0x002fe2000f8e18ff */
[----:B------:R-:W-:Y:S01]  /*2c80*/  UIADD3 UR8, UPT, UPT, UR8, 0xf0, URZ ;  /* 0x000000f008087890 */ /* 0x000fe2000fffe0ff */
[----:B------:R1:W-:Y:S01]  /*2c90*/  @!P2 SYNCS.ARRIVE.TRANS64.RED RZ, [R3+URZ], R4 ;  /* 0x0000000403ffa9a7 */ /* 0x0003e200080004ff */
[----:B------:R-:W-:Y:S01]  /*2ca0*/  UIADD3 UR4, UPT, UPT, UR5, 0x1, URZ ;  /* 0x0000000105047890 */ /* 0x000fe2000fffe0ff */
[----:B------:R-:W-:-:S03]  /*2cb0*/  VIADD R8, R8, 0x1 ;  /* 0x0000000108087836 */ /* 0x000fc60000000000 */
[----:B------:R-:W-:Y:S02]  /*2cc0*/  UISETP.NE.AND UP0, UPT, UR4, 0x2, UPT ;  /* 0x000000020400788c */ /* 0x000fe4000bf05270 */
[----:B------:R-:W-:Y:S01]  /*2cd0*/  ISETP.NE.AND P0, PT, R8, 0x2, PT ;  /* 0x000000020800780c */ /* 0x000fe20003f05270 */
[----:B------:R-:W-:Y:S06]  /*2ce0*/  UGETNEXTWORKID.BROADCAST [UR8], [UR9] ;  /* 0x00000000080073ca */ /* 0x000fec0008000100 */
[----:B------:R-:W-:Y:S02]  /*2cf0*/  USEL UR7, URZ, 0x1, UP0 ;  /* 0x00000001ff077887 */ /* 0x000fe40008000000 */
[----:B------:R-:W-:-:S04]  /*2d00*/  USEL UR5, UR4, URZ, UP0 ;  /* 0x000000ff04057287 */ /* 0x000fc80008000000 */
[----:B------:R-:W-:Y:S02]  /*2d10*/  LOP3.LUT R12, R12, UR7, RZ, 0x3c, !PT ;  /* 0x000000070c0c7c12 */ /* 0x000fe4000f8e3cff */
[----:B-1----:R-:W-:-:S04]  /*2d20*/  SHF.L.U32 R4, R10, 0x1f, RZ ;  /* 0x0000001f0a047819 */ /* 0x002fc800000006ff */
[----:B------:R-:W1:Y:S02]  /*2d30*/  SYNCS.PHASECHK.TRANS64.TRYWAIT P1, [R2+URZ+0x60], R4 ;  /* 0x00006004020075a7 */ /* 0x000e6400080211ff */
[----:B-1----:R-:W-:Y:S05]  /*2d40*/  @!P1 BRA `(.L_x_50) ;  /* 0x0000004c00389947 */ /* 0x002fea0003800000 */
.L_x_126:
[C---:B-1----:R-:W-:Y:S01]  /*2d50*/  LEA R4, R11.reuse, UR6, 0x4 ;  /* 0x000000060b047c11 */ /* 0x042fe2000f8e20ff */
[----:B------:R-:W-:Y:S01]  /*2d60*/  VIADD R2, R2, 0x70 ;  /* 0x0000007002027836 */ /* 0x000fe20000000000 */
[----:B------:R-:W-:Y:S01]  /*2d70*/  SEL R8, R8, RZ, P0 ;  /* 0x000000ff08087207 */ /* 0x000fe20000000000 */
[----:B------:R-:W-:-:S03]  /*2d80*/  VIADD R11, R11, 0x1 ;  /* 0x000000010b0b7836 */ /* 0x000fc60000000000 */
[----:B------:R-:W1:Y:S01]  /*2d90*/  LDS.128 R4, [R4+0xf0] ;  /* 0x0000f00004047984 */ /* 0x000e620000000c00 */
[----:B------:R-:W-:Y:S02]  /*2da0*/  PRMT R2, RZ, 0x654, R2 ;  /* 0x00000654ff027816 */ /* 0x000fe40000000002 */
[C---:B------:R-:W-:Y:S01]  /*2db0*/  ISETP.NE.AND P1, PT, R11.reuse, 0x2, PT ;  /* 0x000000020b00780c */ /* 0x040fe20003f25270 */
[----:B------:R-:W-:Y:S01]  /*2dc0*/  @!PT LDS RZ, [RZ] ;  /* 0x00000000fffff984 */ /* 0x000fe20000000800 */
[----:B------:R-:W-:Y:S01]  /*2dd0*/  @!PT LDS RZ, [RZ] ;  /* 0x00000000fffff984 */ /* 0x000fe20000000800 */
[----:B------:R-:W-:Y:S01]  /*2de0*/  @!PT LDS RZ, [RZ] ;  /* 0x00000000fffff984 */ /* 0x000fe20000000800 */
[----:B------:R-:W-:Y:S01]  /*2df0*/  @!PT LDS RZ, [RZ] ;  /* 0x00000000fffff984 */ /* 0x000fe20000000800 */
[----:B------:R2:W-:Y:S06]  /*2e00*/  MEMBAR.ALL.CTA ;  /* 0x0000000000007992 */ /* 0x0005ec0000008000 */
[----:B--2---:R-:W2:Y:S01]  /*2e10*/  FENCE.VIEW.ASYNC.S ;  /* 0x00000000000073c6 */ /* 0x004ea20000000000 */
[----:B------:R-:W-:Y:S01]  /*2e20*/  SEL R11, R11, RZ, P1 ;  /* 0x000000ff0b0b7207 */ /* 0x000fe20000800000 */
[----:B--2---:R2:W-:Y:S01]  /*2e30*/  SYNCS.ARRIVE.TRANS64.RED.A1T0 RZ, [R2+URZ], RZ ;  /* 0x000000ff02ff79a7 */ /* 0x0045e200081004ff */
[----:B-1----:R-:W-:-:S02]  /*2e40*/  LOP3.LUT P3, RZ, R6, 0x1, RZ, 0xc0, !PT ;  /* 0x0000000106ff7812 */ /* 0x002fc4000786c0ff */
[----:B------:R-:W-:-:S04]  /*2e50*/  SEL R4, RZ, 0x1, P1 ;  /* 0x00000001ff047807 */ /* 0x000fc80000800000 */
[----:B------:R-:W-:Y:S02]  /*2e60*/  LOP3.LUT R10, R10, R4, RZ, 0x3c, !PT ;  /* 0x000000040a0a7212 */ /* 0x000fe400078e3cff */
[----:B--2---:R-:W-:-:S04]  /*2e70*/  SEL R2, RZ, 0x1, P0 ;  /* 0x00000001ff027807 */ /* 0x004fc80000000000 */
[----:B------:R-:W-:Y:S01]  /*2e80*/  LOP3.LUT R9, R9, R2, RZ, 0x3c, !PT ;  /* 0x0000000209097212 */ /* 0x000fe200078e3cff */
[----:B------:R-:W-:Y:S06]  /*2e90*/  @P3 BRA `(.L_x_51) ;  /* 0xfffffffc002c3947 */ /* 0x000fec000383ffff */
[----:B------:R-:W-:Y:S01]  /*2ea0*/  ULEA UR4, UR5, UR6, 0x3 ;  /* 0x0000000605047291 */ /* 0x000fe2000f8e18ff */
[----:B------:R-:W-:-:S08]  /*2eb0*/  SHF.L.U32 R2, R12, 0x1f, RZ ;  /* 0x0000001f0c027819 */ /* 0x000fd000000006ff */
[----:B------:R-:W1:Y:S02]  /*2ec0*/  SYNCS.PHASECHK.TRANS64 P0, [UR4+0x70], R2 ;  /* 0x00007002ff0075a7 */ /* 0x000e640008001004 */
[----:B-1----:R-:W-:Y:S05]  /*2ed0*/  @P0 BRA `(.L_x_52) ;  /* 0x0000000000080947 */ /* 0x002fea0003800000 */
[----:B------:R-:W1:Y:S02]  /*2ee0*/  SYNCS.PHASECHK.TRANS64.TRYWAIT P0, [UR4+0x70], R2 ;  /* 0x00007002ff0075a7 */ /* 0x000e640008001104 */
[----:B-1----:R-:W-:Y:S05]  /*2ef0*/  @!P0 BRA `(.L_x_53) ;  /* 0x0000004800e08947 */ /* 0x002fea0003800000 */
.L_x_52:
[----:B------:R-:W-:-:S04]  /*2f00*/  UIADD3 UR7, UPT, UPT, UR5, 0x1, URZ ;  /* 0x0000000105077890 */ /* 0x000fc8000fffe0ff */
[----:B------:R-:W-:-:S04]  /*2f10*/  UISETP.NE.AND UP0, UPT, UR7, 0x2, UPT ;  /* 0x000000020700788c */ /* 0x000fc8000bf05270 */
[----:B------:R-:W-:Y:S02]  /*2f20*/  USEL UR8, URZ, 0x1, UP0 ;  /* 0x00000001ff087887 */ /* 0x000fe40008000000 */
[----:B------:R-:W-:-:S04]  /*2f30*/  USEL UR7, UR7, URZ, UP0 ;  /* 0x000000ff07077287 */ /* 0x000fc80008000000 */
[----:B------:R-:W-:Y:S01]  /*2f40*/  ULEA UR7, UR7, UR6, 0x3 ;  /* 0x0000000607077291 */ /* 0x000fe2000f8e18ff */
[----:B-1----:R-:W-:-:S04]  /*2f50*/  LOP3.LUT R2, R12, UR8, RZ, 0x3c, !PT ;  /* 0x000000080c027c12 */ /* 0x002fc8000f8e3cff */
[----:B------:R-:W-:-:S04]  /*2f60*/  SHF.L.U32 R0, R2, 0x1f, RZ ;  /* 0x0000001f02007819 */ /* 0x000fc800000006ff */
[----:B------:R-:W1:Y:S02]  /*2f70*/  SYNCS.PHASECHK.TRANS64 P0, [UR7+0x70], R0 ;  /* 0x00007000ff0075a7 */ /* 0x000e640008001007 */
[----:B-1----:R-:W-:Y:S05]  /*2f80*/  @P0 EXIT ;  /* 0x000000000000094d */ /* 0x002fea0003800000 */
[----:B------:R-:W-:Y:S02]  /*2f90*/  SHF.L.U32 R2, R2, 0x1f, RZ ;  /* 0x0000001f02027819 */ /* 0x000fe400000006ff */
[----:B------:R-:W-:-:S07]  /*2fa0*/  MOV R0, UR7 ;  /* 0x0000000700007c02 */ /* 0x000fce0008000f00 */
.L_x_54:
[----:B-1----:R1:W2:Y:S02]  /*2fb0*/  SYNCS.PHASECHK.TRANS64.TRYWAIT P0, [R0+URZ+0x70], R2 ;  /* 0x00007002000075a7 */ /* 0x0022a400080011ff */
[----:B--2---:R-:W-:Y:S05]  /*2fc0*/  @!P0 NANOSLEEP.SYNCS 0x989680 ;  /* 0x009896800000895d */ /* 0x004fea0003900000 */
[----:B------:R-:W2:Y:S02]  /*2fd0*/  @!P0 SYNCS.PHASECHK.TRANS64 P0, [R0+URZ+0x70], R2 ;  /* 0x00007002000085a7 */ /* 0x000ea400080010ff */
[----:B--2---:R-:W-:Y:S05]  /*2fe0*/  @P0 EXIT ;  /* 0x000000000000094d */ /* 0x004fea0003800000 */
[----:B------:R-:W-:Y:S05]  /*2ff0*/  BRA `(.L_x_54) ;  /* 0xfffffffc00ec7947 */ /* 0x000fea000383ffff */
.L_x_47:
[----:B------:R-:W-:Y:S05]  /*3000*/  BRA.U UP4, `(.L_x_55) ;  /* 0x0000001104d87547 */ /* 0x000fea000b800000 */
[----:B------:R-:W-:Y:S01]  /*3010*/  UMOV UR4, 0x40 ;  /* 0x0000004000047882 */ /* 0x000fe20000000000 */
[----:B------:R-:W-:Y:S01]  /*3020*/  NOP ;  /* 0x0000000000007918 */ /* 0x000fe20000000000 */
[----:B------:R-:W-:Y:S01]  /*3030*/  ULEA UR5, UR55, UR4, 0x18 ;  /* 0x0000000437057291 */ /* 0x000fe2000f8ec0ff */
[----:B------:R-:W-:Y:S02]  /*3040*/  UMOV UR6, 0x400 ;  /* 0x0000040000067882 */ /* 0x000fe40000000000 */
[----:B------:R-:W-:-:S06]  /*3050*/  ULEA UR6, UR55, UR6, 0x18 ;  /* 0x0000000637067291 */ /* 0x000fcc000f8ec0ff */
[----:B------:R-:W1:Y:S02]  /*3060*/  LDS.U8 R0, [UR5+0x1c] ;  /* 0x00001c05ff007984 */ /* 0x000e640008000000 */
[----:B-1----:R-:W-:-:S13]  /*3070*/  ISETP.NE.AND P0, PT, R0, RZ, PT ;  /* 0x000000ff0000720c */ /* 0x002fda0003f05270 */
[----:B------:R-:W-:Y:S05]  /*3080*/  @P0 BRA `(.L_x_56) ;  /* 0x0000000400080947 */ /* 0x000fea0003800000 */
[----:B------:R-:W-:Y:S02]  /*3090*/  UISETP.NE.U32.AND UP1, UPT, UR47, 0x1, UPT ;  /* 0x000000012f00788c */ /* 0x000fe4000bf25070 */
[----:B------:R-:W-:-:S07]  /*30a0*/  UIADD3 UR7, UPT, UPT, UR5, 0x8, URZ ;  /* 0x0000000805077890 */ /* 0x000fce000fffe0ff */
[----:B------:R-:W-:Y:S05]  /*30b0*/  BRA.U !UP1, `(.L_x_57) ;  /* 0x00000001099c7547 */ /* 0x000fea000b800000 */
[----:B------:R-:W-:Y:S01]  /*30c0*/  ELECT P0, URZ, PT ;  /* 0x0000000000ff782f */ /* 0x000fe20003800000 */
[----:B------:R-:W-:-:S12]  /*30d0*/  BSSY B0, `(.L_x_57) ;  /* 0x0000025000007945 */ /* 0x000fd80003800000 */
[----:B------:R-:W-:Y:S05]  /*30e0*/  @!P0 BRA `(.L_x_58) ;  /* 0x00000000008c8947 */ /* 0x000fea0003800000 */
[----:B------:R-:W-:-:S05]  /*30f0*/  UMOV UR4, 0x10 ;  /* 0x0000001000047882 */ /* 0x000fca0000000000 */
[----:B------:R-:W-:Y:S04]  /*3100*/  DEPBAR.LE SB1, 0x36 ;  /* 0x00009d800000791a */ /* 0x000fe80000000000 */
[----:B------:R-:W1:Y:S02]  /*3110*/  UTCATOMSWS.2CTA.FIND_AND_SET.ALIGN UP0, UR4, UR4 ;  /* 0x00000004000475e3 */ /* 0x000e640008200800 */
[----:B-1----:R-:W-:Y:S01]  /*3120*/  MOV R10, UR4 ;  /* 0x00000004000a7c02 */ /* 0x002fe20008000f00 */
[----:B------:R-:W-:Y:S06]  /*3130*/  BRA.U UP0, `(.L_x_59) ;  /* 0x0000000100187547 */ /* 0x000fec000b800000 */
.L_x_60:
[----:B------:R-:W-:Y:S05]  /*3140*/  NANOSLEEP 0x64 ;  /* 0x000000640000795d */ /* 0x000fea0003800000 */
[----:B------:R-:W-:-:S05]  /*3150*/  UMOV UR4, 0x10 ;  /* 0x0000001000047882 */ /* 0x000fca0000000000 */
[----:B------:R-:W-:Y:S04]  /*3160*/  DEPBAR.LE SB1, 0x36 ;  /* 0x00009d800000791a */ /* 0x000fe80000000000 */
[----:B------:R-:W1:Y:S02]  /*3170*/  UTCATOMSWS.2CTA.FIND_AND_SET.ALIGN UP0, UR4, UR4 ;  /* 0x00000004000475e3 */ /* 0x000e640008200800 */
[----:B-1----:R-:W-:Y:S01]  /*3180*/  MOV R10, UR4 ;  /* 0x00000004000a7c02 */ /* 0x002fe20008000f00 */
[----:B------:R-:W-:Y:S05]  /*3190*/  BRA.U !UP0, `(.L_x_60) ;  /* 0xfffffffd08e87547 */ /* 0x000fea000b83ffff */
.L_x_59:
[----:B------:R-:W1:Y:S01]  /*31a0*/  LDS R6, [UR5+0x10] ;  /* 0x00001005ff067984 */ /* 0x000e620008000800 */
[----:B------:R-:W-:Y:S01]  /*31b0*/  IMAD.U32 R0, RZ, RZ, UR6 ;  /* 0x00000006ff007e24 */ /* 0x000fe2000f8e00ff */
[----:B------:R-:W-:-:S03]  /*31c0*/  MOV R4, UR48 ;  /* 0x0000003000047c02 */ /* 0x000fc60008000f00 */
[----:B------:R-:W-:Y:S01]  /*31d0*/  VIADD R0, R0, 0x110 ;  /* 0x0000011000007836 */ /* 0x000fe20000000000 */
[----:B-1----:R-:W-:-:S04]  /*31e0*/  SHF.L.U32 R6, R6, 0x1f, RZ ;  /* 0x0000001f06067819 */ /* 0x002fc800000006ff */
[----:B------:R-:W1:Y:S02]  /*31f0*/  SYNCS.PHASECHK.TRANS64.TRYWAIT P0, [UR5+0x8], R6 ;  /* 0x00000806ff0075a7 */ /* 0x000e640008001105 */
[----:B-1----:R-:W-:Y:S05]  /*3200*/  @P0 BRA `(.L_x_61) ;  /* 0x0000000000080947 */ /* 0x002fea0003800000 */
[----:B------:R-:W1:Y:S02]  /*3210*/  SYNCS.PHASECHK.TRANS64.TRYWAIT P0, [UR5+0x8], R6 ;  /* 0x00000806ff0075a7 */ /* 0x000e640008001105 */
[----:B-1----:R-:W-:Y:S05]  /*3220*/  @!P0 BRA `(.L_x_62) ;  /* 0x00000048002c8947 */ /* 0x002fea0003800000 */
.L_x_61:
[----:B------:R-:W-:Y:S01]  /*3230*/  PRMT R4, R4, 0x654, R0 ;  /* 0x0000065404047816 */ /* 0x000fe20000000000 */
[----:B------:R-:W-:Y:S01]  /*3240*/  HFMA2 R0, -RZ, RZ, 0, 5.9604644775390625e-08 ;  /* 0x00000001ff007431 */ /* 0x000fe200000001ff */
[----:B------:R-:W-:Y:S01]  /*3250*/  UPRMT UR4, UR48, 0x654, UR7 ;  /* 0x0000065430047896 */ /* 0x000fe20008000007 */
[----:B------:R-:W-:Y:S02]  /*3260*/  IMAD.MOV.U32 R8, RZ, RZ, 0xffff ;  /* 0x0000ffffff087424 */ /* 0x000fe400078e00ff */
[----:B-1----:R-:W-:Y:S02]  /*3270*/  IMAD.MOV.U32 R6, RZ, RZ, 0x4 ;  /* 0x00000004ff067424 */ /* 0x002fe400078e00ff */
[----:B------:R-:W-:Y:S01]  /*3280*/  IMAD.SHL.U32 R9, R10, 0x20, RZ ;  /* 0x000000200a097824 */ /* 0x000fe200078e00ff */
[----:B------:R-:W-:Y:S02]  /*3290*/  MOV R5, UR4 ;  /* 0x0000000400057c02 */ /* 0x000fe40008000f00 */
[-C--:B------:R-:W-:Y:S01]  /*32a0*/  SHF.L.U32 R8, R8, R10.reuse, RZ ;  /* 0x0000000a08087219 */ /* 0x080fe200000006ff */
[----:B------:R1:W-:Y:S01]  /*32b0*/  SYNCS.ARRIVE.TRANS64.RED RZ, [UR4], R6 ;  /* 0x00000006ffff79a7 */ /* 0x0003e20008000404 */
[----:B------:R-:W-:Y:S01]  /*32c0*/  SHF.L.U32 R7, R0, R10, RZ ;  /* 0x0000000a00077219 */ /* 0x000fe200000006ff */
[----:B------:R1:W-:Y:S04]  /*32d0*/  STS [UR6+0x110], R9 ;  /* 0x00011009ff007988 */ /* 0x0003e80008000806 */
[----:B------:R1:W-:Y:S04]  /*32e0*/  STAS [R4.64], R10 ;  /* 0x0000000a04007dbd */ /* 0x0003e8000c0008ff */
[----:B------:R1:W-:Y:S04]  /*32f0*/  ATOMS.OR RZ, [UR5+0x14], R8 ;  /* 0x00001408ffff798c */ /* 0x0003e8000b000005 */
[----:B------:R1:W-:Y:S04]  /*3300*/  ATOMS.OR RZ, [UR5+0x18], R7 ;  /* 0x00001807ffff798c */ /* 0x0003e8000b000005 */
[----:B------:R1:W-:Y:S02]  /*3310*/  ATOMS.XOR RZ, [UR5+0x10], R0 ;  /* 0x00001000ffff798c */ /* 0x0003e4000b800005 */
.L_x_58:
[----:B------:R-:W-:Y:S05]  /*3320*/  BSYNC B0 ;  /* 0x0000000000007941 */ /* 0x000fea0003800000 */
.L_x_57:
[----:B------:R-:W-:Y:S05]  /*3330*/  BRA.U UP1, `(.L_x_63) ;  /* 0x00000001016c7547 */ /* 0x000fea000b800000 */
[----:B------:R-:W-:-:S03]  /*3340*/  UMOV UR4, 0xffffffff ;  /* 0xffffffff00047882 */ /* 0x000fc60000000000 */
[----:B------:R-:W-:Y:S05]  /*3350*/  BRA.DIV UR4, `(.L_x_64) ;  /* 0x0000004604f87947 */ /* 0x000fea000b800000 */
[----:B------:R-:W-:-:S13]  /*3360*/  ELECT P0, URZ, PT ;  /* 0x0000000000ff782f */ /* 0x000fda0003800000 */
.L_x_130:
[----:B------:R-:W-:Y:S05]  /*3370*/  @!P0 BRA `(.L_x_63) ;  /* 0x00000000005c8947 */ /* 0x000fea0003800000 */
[----:B-1----:R-:W1:Y:S02]  /*3380*/  LDS R4, [UR5+0x10] ;  /* 0x00001005ff047984 */ /* 0x002e640008000800 */
[----:B-1----:R-:W-:-:S04]  /*3390*/  SHF.L.U32 R4, R4, 0x1f, RZ ;  /* 0x0000001f04047819 */ /* 0x002fc800000006ff */
[----:B------:R-:W1:Y:S02]  /*33a0*/  SYNCS.PHASECHK.TRANS64.TRYWAIT P0, [UR5+0x8], R4 ;  /* 0x00000804ff0075a7 */ /* 0x000e640008001105 */
[----:B-1----:R-:W-:Y:S05]  /*33b0*/  @P0 BRA `(.L_x_65) ;  /* 0x0000000000080947 */ /* 0x002fea0003800000 */
[----:B------:R-:W1:Y:S02]  /*33c0*/  SYNCS.PHASECHK.TRANS64.TRYWAIT P0, [UR5+0x8], R4 ;  /* 0x00000804ff0075a7 */ /* 0x000e640008001105 */
[----:B-1----:R-:W-:Y:S05]  /*33d0*/  @!P0 BRA `(.L_x_66) ;  /* 0x0000004400fc8947 */ /* 0x002fea0003800000 */
.L_x_65:
[----:B------:R-:W2:Y:S01]  /*33e0*/  LDS R6, [UR6+0x110] ;  /* 0x00011006ff067984 */ /* 0x000ea20008000800 */
[----:B-1----:R-:W-:Y:S02]  /*33f0*/  HFMA2 R0, -RZ, RZ, 0, 5.9604644775390625e-08 ;  /* 0x00000001ff007431 */ /* 0x002fe400000001ff */
[----:B------:R-:W-:Y:S01]  /*3400*/  IMAD.MOV.U32 R4, RZ, RZ, 0xffff ;  /* 0x0000ffffff047424 */ /* 0x000fe200078e00ff */
[----:B------:R-:W-:Y:S01]  /*3410*/  UPRMT UR4, UR48, 0x654, UR7 ;  /* 0x0000065430047896 */ /* 0x000fe20008000007 */
[----:B--2---:R-:W-:-:S03]  /*3420*/  IMAD.SHL.U32 R5, R6, 0x20, RZ ;  /* 0x0000002006057824 */ /* 0x004fc600078e00ff */
[-C--:B------:R-:W-:Y:S02]  /*3430*/  SHF.L.U32 R4, R4, R6.reuse, RZ ;  /* 0x0000000604047219 */ /* 0x080fe400000006ff */
[----:B------:R-:W-:Y:S01]  /*3440*/  SHF.L.U32 R6, R0, R6, RZ ;  /* 0x0000000600067219 */ /* 0x000fe200000006ff */
[----:B------:R2:W-:Y:S04]  /*3450*/  STS [UR6+0x110], R5 ;  /* 0x00011005ff007988 */ /* 0x0005e80008000806 */
[----:B------:R2:W-:Y:S04]  /*3460*/  ATOMS.OR RZ, [UR5+0x14], R4 ;  /* 0x00001404ffff798c */ /* 0x0005e8000b000005 */
[----:B------:R2:W-:Y:S01]  /*3470*/  ATOMS.OR RZ, [UR5+0x18], R6 ;  /* 0x00001806ffff798c */ /* 0x0005e2000b000005 */
[----:B------:R-:W-:Y:S03]  /*3480*/  SYNCS.ARRIVE.TRANS64.RED.A1T0 RZ, [UR4], RZ ;  /* 0x000000ffffff79a7 */ /* 0x000fe60008100404 */
[----:B------:R2:W-:Y:S01]  /*3490*/  ATOMS.XOR RZ, [UR5+0x10], R0 ;  /* 0x00001000ffff798c */ /* 0x0005e2000b800005 */
[----:B------:R-:W-:Y:S05]  /*34a0*/  BRA `(.L_x_63) ;  /* 0x0000000000107947 */ /* 0x000fea0003800000 */
.L_x_56:
[----:B------:R-:W-:Y:S02]  /*34b0*/  MOV R0, 0xffffffff ;  /* 0xffffffff00007802 */ /* 0x000fe40000000f00 */
[----:B------:R-:W-:-:S03]  /*34c0*/  MOV R4, 0x34f0 ;  /* 0x000034f000047802 */ /* 0x000fc60000000f00 */
[----:B------:R1:W-:Y:S04]  /*34d0*/  STS [UR6+0x110], R0 ;  /* 0x00011000ff007988 */ /* 0x0003e80008000806 */
[----:B-1---5:R-:W-:Y:S05]  /*34e0*/  CALL.REL.NOINC `($__internal_1_$__cuda_sm10x_tcgen05_guardrail_trap_phase_invalid_during_alloc) ;  /* 0x0000004c00047944 */ /* 0x022fea0003c00000 */
.L_x_63:
[----:B------:R-:W-:Y:S05]  /*34f0*/  WARPSYNC.ALL ;  /* 0x0000000000007948 */ /* 0x000fea0003800000 */
[----:B------:R-:W3:Y:S01]  /*3500*/  S2UR UR4, SR_CgaCtaId ;  /* 0x00000000000479c3 */ /* 0x000ee20000008800 */
[----:B------:R-:W-:Y:S01]  /*3510*/  UMOV UR26, 0x400 ;  /* 0x00000400001a7882 */ /* 0x000fe20000000000 */
[----:B------:R-:W-:-:S06]  /*3520*/  NOP ;  /* 0x0000000000007918 */ /* 0x000fcc0000000000 */
[----:B------:R-:W-:Y:S06]  /*3530*/  BAR.ARV 0x6, 0xa0 ;  /* 0x0182800000007b1d */ /* 0x000fec0000002000 */
[----:B------:R-:W4:Y:S01]  /*3540*/  LDCU UR6, c[0x0][0x38c] ;  /* 0x00007180ff0677ac */ /* 0x000f220008000800 */
[----:B------:R-:W-:Y:S01]  /*3550*/  LOP3.LUT R3, R3, 0xffff, RZ, 0xc0, !PT ;  /* 0x0000ffff03037812 */ /* 0x000fe200078ec0ff */
[----:B-1----:R-:W-:Y:S01]  /*3560*/  IMAD.MOV.U32 R9, RZ, RZ, 0x1 ;  /* 0x00000001ff097424 */ /* 0x002fe200078e00ff */
[----:B------:R-:W-:Y:S01]  /*3570*/  LOP3.LUT R2, R2, 0xffff, RZ, 0xc0, !PT ;  /* 0x0000ffff02027812 */ /* 0x000fe200078ec0ff */
[----:B------:R-:W-:Y:S01]  /*3580*/  IMAD.MOV.U32 R8, RZ, RZ, RZ ;  /* 0x000000ffff087224 */ /* 0x000fe200078e00ff */
[----:B------:R-:W-:Y:S01]  /*3590*/  R2UR UR28, R3 ;  /* 0x00000000031c72ca */ /* 0x000fe200000e0000 */
[----:B------:R-:W-:Y:S01]  /*35a0*/  UMOV UR32, URZ ;  /* 0x000000ff00207c82 */ /* 0x000fe20008000000 */
[----:B------:R-:W-:-:S02]  /*35b0*/  R2UR UR42, R2 ;  /* 0x00000000022a72ca */ /* 0x000fc400000e0000 */
[----:B------:R-:W-:Y:S01]  /*35c0*/  CS2R R2, SRZ ;  /* 0x0000000000027805 */ /* 0x000fe2000001ff00 */
[----:B------:R-:W-:Y:S01]  /*35d0*/  UMOV UR23, URZ ;  /* 0x000000ff00177c82 */ /* 0x000fe20008000000 */
[----:B---3--:R-:W-:Y:S01]  /*35e0*/  ULEA UR26, UR4, UR26, 0x18 ;  /* 0x0000001a041a7291 */ /* 0x008fe2000f8ec0ff */
[----:B------:R-:W-:Y:S01]  /*35f0*/  UMOV UR22, URZ ;  /* 0x000000ff00167c82 */ /* 0x000fe20008000000 */
[----:B------:R-:W-:Y:S02]  /*3600*/  UISETP.NE.AND UP3, UPT, UR47, URZ, UPT ;  /* 0x000000ff2f00728c */ /* 0x000fe4000bf65270 */
[----:B------:R-:W-:Y:S02]  /*3610*/  UIADD3 UR5, UPT, UPT, UR26, 0x4400, URZ ;  /* 0x000044001a057890 */ /* 0x000fe4000fffe0ff */
[----:B------:R-:W-:-:S03]  /*3620*/  UIADD3 UR4, UPT, UPT, UR26, 0x14400, URZ ;  /* 0x000144001a047890 */ /* 0x000fc6000fffe0ff */
[----:B--2---:R-:W1:Y:S01]  /*3630*/  LDS R0, [UR26+0x110] ;  /* 0x0001101aff007984 */ /* 0x004e620008000800 */
[----:B----4-:R-:W-:Y:S02]  /*3640*/  UIADD3 UR6, UPT, UPT, UR6, 0x7f, URZ ;  /* 0x0000007f06067890 */ /* 0x010fe4000fffe0ff */
[----:B------:R-:W-:Y:S02]  /*3650*/  USHF.R.U32.HI UR5, URZ, 0x4, UR5 ;  /* 0x00000004ff057899 */ /* 0x000fe40008011605 */
[----:B------:R-:W-:Y:S02]  /*3660*/  USHF.R.S32.HI UR33, URZ, 0x1f, UR6 ;  /* 0x0000001fff217899 */ /* 0x000fe40008011406 */
[----:B------:R-:W-:Y:S02]  /*3670*/  USHF.R.U32.HI UR4, URZ, 0x4, UR4 ;  /* 0x00000004ff047899 */ /* 0x000fe40008011604 */
[----:B------:R-:W-:Y:S02]  /*3680*/  ULEA.HI UR33, UR33, UR6, URZ, 0x7 ;  /* 0x0000000621217291 */ /* 0x000fe4000f8f38ff */
[----:B------:R-:W-:-:S02]  /*3690*/  ULOP3.LUT UR5, UR5, 0x3fff, URZ, 0xc0, !UPT ;  /* 0x00003fff05057892 */ /* 0x000fc4000f8ec0ff */
[----:B------:R-:W-:Y:S02]  /*36a0*/  USHF.R.S32.HI UR33, URZ, 0x7, UR33 ;  /* 0x00000007ff217899 */ /* 0x000fe40008011421 */
[----:B------:R-:W-:Y:S02]  /*36b0*/  ULOP3.LUT UR30, UR4, 0x3fff, URZ, 0xc0, !UPT ;  /* 0x00003fff041e7892 */ /* 0x000fe4000f8ec0ff */
[----:B------:R-:W-:Y:S01]  /*36c0*/  UISETP.LT.AND UP0, UPT, UR33, 0x1, UPT ;  /* 0x000000012100788c */ /* 0x000fe2000bf01270 */
[----:B------:R-:W-:Y:S01]  /*36d0*/  UMOV UR40, 0x0 ;  /* 0x0000000000287882 */ /* 0x000fe20000000000 */
[----:B------:R-:W-:Y:S01]  /*36e0*/  UMOV UR41, 0x101004a0 ;  /* 0x101004a000297882 */ /* 0x000fe20000000000 */
[----:B------:R-:W-:Y:S02]  /*36f0*/  ULOP3.LUT UR29, UR5, 0x10000, URZ, 0xfc, !UPT ;  /* 0x00010000051d7892 */ /* 0x000fe4000f8efcff */
[----:B------:R-:W-:Y:S02]  /*3700*/  ULOP3.LUT UR30, UR30, 0x10000, URZ, 0xfc, !UPT ;  /* 0x000100001e1e7892 */ /* 0x000fe4000f8efcff */
[----:B------:R-:W-:Y:S01]  /*3710*/  USEL UR43, UR33, 0x1, !UP0 ;  /* 0x00000001212b7887 */ /* 0x000fe2000c000000 */
[----:B------:R-:W-:Y:S01]  /*3720*/  UMOV UR38, 0x0 ;  /* 0x0000000000267882 */ /* 0x000fe20000000000 */
[----:B------:R-:W-:Y:S01]  /*3730*/  UMOV UR39, 0x101004a0 ;  /* 0x101004a000277882 */ /* 0x000fe20000000000 */
[----:B------:R-:W-:Y:S01]  /*3740*/  UMOV UR36, 0x0 ;  /* 0x0000000000247882 */ /* 0x000fe20000000000 */
[----:B------:R-:W-:Y:S01]  /*3750*/  UMOV UR37, 0x101004a0 ;  /* 0x101004a000257882 */ /* 0x000fe20000000000 */
[----:B------:R-:W-:Y:S01]  /*3760*/  UMOV UR34, 0x0 ;  /* 0x0000000000227882 */ /* 0x000fe20000000000 */
[----:B------:R-:W-:Y:S01]  /*3770*/  UMOV UR35, 0x101004a0 ;  /* 0x101004a000237882 */ /* 0x000fe20000000000 */
[----:B-1----:R-:W-:-:S15]  /*3780*/  R2UR UR44, R0 ;  /* 0x00000000002c72ca */ /* 0x002fde00000e0000 */
.L_x_74:
[C---:B------:R-:W-:Y:S02]  /*3790*/  LEA R0, R8.reuse, UR26, 0x3 ;  /* 0x0000001a08007c11 */ /* 0x040fe4000f8e18ff */
[----:B------:R-:W-:Y:S02]  /*37a0*/  SHF.L.U32 R4, R3, 0x1f, RZ ;  /* 0x0000001f03047819 */ /* 0x000fe400000006ff */
[----:B------:R-:W-:Y:S02]  /*37b0*/  LEA R5, R8, UR26, 0x4 ;  /* 0x0000001a08057c11 */ /* 0x000fe4000f8e20ff */
[----:B------:R-:W1:Y:S02]  /*37c0*/  SYNCS.PHASECHK.TRANS64.TRYWAIT P0, [R0+URZ+0x60], R4 ;  /* 0x00006004000075a7 */ /* 0x000e6400080011ff */
[----:B-1-3--:R-:W-:Y:S05]  /*37d0*/  @!P0 BRA `(.L_x_67) ;  /* 0x0000004400148947 */ /* 0x00afea0003800000 */
.L_x_131:
[----:B-1----:R-:W1:Y:S01]  /*37e0*/  LDS.128 R4, [R5+0xf0] ;  /* 0x0000f00005047984 */ /* 0x002e620000000c00 */
[----:B------:R-:W-:Y:S02]  /*37f0*/  VIADD R0, R0, 0x70 ;  /* 0x0000007000007836 */ /* 0x000fe40000000000 */
[----:B------:R-:W-:Y:S01]  /*3800*/  VIADD R8, R8, 0x1 ;  /* 0x0000000108087836 */ /* 0x000fe20000000000 */
[----:B------:R-:W-:Y:S01]  /*3810*/  @!PT LDS RZ, [RZ] ;  /* 0x00000000fffff984 */ /* 0x000fe20000000800 */
[----:B------:R-:W-:Y:S01]  /*3820*/  @!PT LDS RZ, [RZ] ;  /* 0x00000000fffff984 */ /* 0x000fe20000000800 */
[----:B------:R-:W-:Y:S01]  /*3830*/  @!PT LDS RZ, [RZ] ;  /* 0x00000000fffff984 */ /* 0x000fe20000000800 */
[----:B------:R-:W-:Y:S01]  /*3840*/  @!PT LDS RZ, [RZ] ;  /* 0x00000000fffff984 */ /* 0x000fe20000000800 */
[----:B------:R2:W-:Y:S06]  /*3850*/  MEMBAR.ALL.CTA ;  /* 0x0000000000007992 */ /* 0x0005ec0000008000 */
[----:B--2---:R-:W2:Y:S01]  /*3860*/  FENCE.VIEW.ASYNC.S ;  /* 0x00000000000073c6 */ /* 0x004ea20000000000 */
[----:B------:R-:W-:-:S04]  /*3870*/  PRMT R0, RZ, 0x654, R0 ;  /* 0x00000654ff007816 */ /* 0x000fc80000000000 */
[----:B--2---:R2:W-:Y:S01]  /*3880*/  SYNCS.ARRIVE.TRANS64.RED.A1T0 RZ, [R0+URZ], RZ ;  /* 0x000000ff00ff79a7 */ /* 0x0045e200081004ff */
[----:B-1----:R-:W-:Y:S01]  /*3890*/  LOP3.LUT P1, RZ, R6, 0x1, RZ, 0xc0, !PT ;  /* 0x0000000106ff7812 */ /* 0x002fe2000782c0ff */
[----:B--2---:R-:W-:-:S12]  /*38a0*/  BRA.U UP3, `(.L_x_68) ;  /* 0x0000000503087547 */ /* 0x004fd8000b800000 */
[----:B------:R-:W1:Y:S01]  /*38b0*/  LDCU UR4, c[0x0][0x38c] ;  /* 0x00007180ff0477ac */ /* 0x000e620008000800 */
[----:B------:R-:W-:Y:S02]  /*38c0*/  PLOP3.LUT P2, PT, PT, PT, PT, 0x80, 0x8 ;  /* 0x000000000008781c */ /* 0x000fe40003f4f070 */
[----:B------:R-:W-:Y:S01]  /*38d0*/  SHF.L.U32 R4, R9, 0x1f, RZ ;  /* 0x0000001f09047819 */ /* 0x000fe200000006ff */
[----:B------:R-:W-:Y:S02]  /*38e0*/  ULEA UR31, UR32, UR26, 0x3 ;  /* 0x0000001a201f7291 */ /* 0x000fe4000f8e18ff */
[----:B------:R-:W-:Y:S02]  /*38f0*/  ULEA UR11, UR32, UR44, 0x6 ;  /* 0x0000002c200b7291 */ /* 0x000fe4000f8e30ff */
[----:B-1----:R-:W-:-:S06]  /*3900*/  UISETP.GE.AND UP0, UPT, UR4, 0x1, UPT ;  /* 0x000000010400788c */ /* 0x002fcc000bf06270 */
[----:B------:R-:W-:-:S05]  /*3910*/  PLOP3.LUT P0, PT, PT, PT, UP0, 0x80, 0x8 ;  /* 0x000000000008781c */ /* 0x000fca0003f0f008 */
[----:B------:R-:W-:-:S08]  /*3920*/  @UP0 ULEA UR4, UR23, UR26, 0x3 ;  /* 0x0000001a17040291 */ /* 0x000fd0000f8e18ff */
[----:B------:R-:W-:-:S04]  /*3930*/  @P0 SHF.L.U32 R0, R2, 0x1f, RZ ;  /* 0x0000001f02000819 */ /* 0x000fc800000006ff */
[----:B------:R1:W2:Y:S01]  /*3940*/  @P0 SYNCS.PHASECHK.TRANS64.TRYWAIT P2, [UR4], R0 ;  /* 0x00000000ff0005a7 */ /* 0x0002a20008041104 */
[----:B------:R-:W3:Y:S02]  /*3950*/  SYNCS.PHASECHK.TRANS64.TRYWAIT P0, [UR31+0xa0], R4 ;  /* 0x0000a004ff0075a7 */ /* 0x000ee4000800111f */
[----:B-123--:R-:W-:Y:S05]  /*3960*/  @!P0 BRA `(.L_x_69) ;  /* 0x0000004000c48947 */ /* 0x00efea0003800000 */
.L_x_133:
[----:B------:R-:W-:Y:S01]  /*3970*/  UMOV UR27, UR22 ;  /* 0x00000016001b7c82 */ /* 0x000fe20008000000 */
[----:B------:R-:W-:Y:S05]  /*3980*/  BRA.U !UP0, `(.L_x_70) ;  /* 0x0000000108c07547 */ /* 0x000fea000b800000 */
[----:B------:R-:W-:Y:S02]  /*3990*/  UIADD3 UR27, UPT, UPT, UR43, UR22, URZ ;  /* 0x000000162b1b7290 */ /* 0x000fe4000fffe0ff */
[----:B------:R-:W-:Y:S01]  /*39a0*/  UPLOP3.LUT UP2, UPT, UPT, UPT, UPT, 0x40, 0x4 ;  /* 0x000000000004789c */ /* 0x000fe20003f4e870 */
[----:B------:R-:W-:Y:S01]  /*39b0*/  UMOV UR24, UR33 ;  /* 0x0000002100187c82 */ /* 0x000fe20008000000 */
[----:B------:R-:W-:-:S09]  /*39c0*/  UMOV UR10, UR23 ;  /* 0x00000017000a7c82 */ /* 0x000fd20008000000 */
.L_x_73:
[----:B--2---:R-:W-:Y:S01]  /*39d0*/  ULEA UR5, UR10, UR26, 0x3 ;  /* 0x0000001a0a057291 */ /* 0x004fe2000f8e18ff */
[----:B---3--:R-:W-:Y:S11]  /*39e0*/  @P2 BRA `(.L_x_71) ;  /* 0x00000000000c2947 */ /* 0x008ff60003800000 */
[----:B-1----:R-:W-:Y:S04]  /*39f0*/  SHF.L.U32 R4, R2, 0x1f, RZ ;  /* 0x0000001f02047819 */ /* 0x002fe800000006ff */
[----:B------:R-:W1:Y:S02]  /*3a00*/  SYNCS.PHASECHK.TRANS64.TRYWAIT P0, [UR5], R4 ;  /* 0x00000004ff0075a7 */ /* 0x000e640008001105 */
[----:B-1----:R-:W-:Y:S05]  /*3a10*/  @!P0 BRA `(.L_x_72) ;  /* 0x0000004000b08947 */ /* 0x002fea0003800000 */
.L_x_71:
[----:B------:R-:W-:Y:S01]  /*3a20*/  UISETP.NE.AND UP0, UPT, UR24, 0x1, UPT ;  /* 0x000000011800788c */ /* 0x000fe2000bf05270 */
[----:B------:R-:W-:Y:S01]  /*3a30*/  PLOP3.LUT P2, PT, PT, PT, PT, 0x80, 0x8 ;  /* 0x000000000008781c */ /* 0x000fe20003f4f070 */
[----:B------:R-:W-:Y:S02]  /*3a40*/  UIADD3 UR4, UPT, UPT, UR10, 0x1, URZ ;  /* 0x000000010a047890 */ /* 0x000fe4000fffe0ff */
[----:B------:R-:W-:Y:S02]  /*3a50*/  UIADD3 UR25, UPT, UPT, UR5, 0x20, URZ ;  /* 0x0000002005197890 */ /* 0x000fe4000fffe0ff */
[----:B------:R-:W-:Y:S01]  /*3a60*/  UISETP.NE.AND UP1, UPT, UR4, 0x4, UPT ;  /* 0x000000040400788c */ /* 0x000fe2000bf25270 */
[----:B------:R-:W-:Y:S01]  /*3a70*/  PLOP3.LUT P0, PT, PT, PT, UP0, 0x80, 0x8 ;  /* 0x000000000008781c */ /* 0x000fe20003f0f008 */
[----:B------:R-:W-:Y:S02]  /*3a80*/  UIADD3 UR22, UPT, UPT, UR22, 0x1, URZ ;  /* 0x0000000116167890 */ /* 0x000fe4000fffe0ff */
[----:B------:R-:W-:Y:S02]  /*3a90*/  USEL UR6, URZ, 0x1, UP1 ;  /* 0x00000001ff067887 */ /* 0x000fe40008800000 */
[----:B------:R-:W-:Y:S02]  /*3aa0*/  USEL UR23, UR4, URZ, UP1 ;  /* 0x000000ff04177287 */ /* 0x000fe40008800000 */
[----:B------:R-:W-:Y:S02]  /*3ab0*/  UIADD3 UR24, UPT, UPT, UR24, -0x1, URZ ;  /* 0xffffffff18187890 */ /* 0x000fe4000fffe0ff */
[----:B------:R-:W-:Y:S01]  /*3ac0*/  @UP0 ULEA UR4, UR23, UR26, 0x3 ;  /* 0x0000001a17040291 */ /* 0x000fe2000f8e18ff */
[----:B------:R-:W-:Y:S01]  /*3ad0*/  LOP3.LUT R2, R2, UR6, RZ, 0x3c, !PT ;  /* 0x0000000602027c12 */ /* 0x000fe2000f8e3cff */
[----:B------:R-:W-:Y:S02]  /*3ae0*/  ULEA UR6, UR10, UR30, 0x8 ;  /* 0x0000001e0a067291 */ /* 0x000fe4000f8e40ff */
[----:B------:R-:W-:Y:S01]  /*3af0*/  UISETP.NE.AND UP0, UPT, UR22, UR27, UPT ;  /* 0x0000001b1600728c */ /* 0x000fe2000bf05270 */
[----:B-1----:R-:W-:Y:S01]  /*3b00*/  @P0 SHF.L.U32 R0, R2, 0x1f, RZ ;  /* 0x0000001f02000819 */ /* 0x002fe200000006ff */
[----:B------:R-:W-:Y:S02]  /*3b10*/  UIADD3 UR20, UPT, UPT, UR6, 0x2, URZ ;  /* 0x0000000206147890 */ /* 0x000fe4000fffe0ff */
[----:B------:R-:W-:Y:S01]  /*3b20*/  UIADD3 UR16, UPT, UPT, UR6, 0x4, URZ ;  /* 0x0000000406107890 */ /* 0x000fe2000fffe0ff */
[----:B------:R2:W3:Y:S01]  /*3b30*/  @P0 SYNCS.PHASECHK.TRANS64.TRYWAIT P2, [UR4], R0 ;  /* 0x00000000ff0005a7 */ /* 0x0004e20008041104 */
[----:B------:R-:W-:Y:S02]  /*3b40*/  ULEA UR4, UR10, UR29, 0xa ;  /* 0x0000001d0a047291 */ /* 0x000fe4000f8e50ff */
[----:B------:R-:W-:Y:S02]  /*3b50*/  UIADD3 UR12, UPT, UPT, UR6, 0x6, URZ ;  /* 0x00000006060c7890 */ /* 0x000fe4000fffe0ff */
[----:B------:R-:W-:Y:S02]  /*3b60*/  UIADD3 UR18, UPT, UPT, UR4, 0x2, URZ ;  /* 0x0000000204127890 */ /* 0x000fe4000fffe0ff */
[----:B------:R-:W-:Y:S02]  /*3b70*/  UIADD3 UR14, UPT, UPT, UR4, 0x4, URZ ;  /* 0x00000004040e7890 */ /* 0x000fe4000fffe0ff */
[----:B------:R-:W-:Y:S01]  /*3b80*/  UIADD3 UR8, UPT, UPT, UR4, 0x6, URZ ;  /* 0x0000000604087890 */ /* 0x000fe2000fffe0ff */
[----:B------:R-:W-:Y:S01]  /*3b90*/  UMOV UR7, 0x40004040 ;  /* 0x4000404000077882 */ /* 0x000fe20000000000 */
[----:B------:R-:W-:Y:S01]  /*3ba0*/  UMOV UR5, 0x40004040 ;  /* 0x4000404000057882 */ /* 0x000fe20000000000 */
[----:B------:R-:W-:Y:S01]  /*3bb0*/  UMOV UR21, 0x40004040 ;  /* 0x4000404000157882 */ /* 0x000fe20000000000 */
[----:B------:R2:W-:Y:S01]  /*3bc0*/  UTCIMMA.2CTA gdesc[UR4], gdesc[UR6], tmem[UR11], tmem[UR40], idesc[UR41], UP2 ;  /* 0x00ff2806040075ea */ /* 0x0005e2000920010b */
[----:B------:R-:W-:Y:S01]  /*3bd0*/  UPLOP3.LUT UP2, UPT, UPT, UPT, UPT, 0x80, 0x8 ;  /* 0x000000000008789c */ /* 0x000fe20003f4f070 */
[----:B------:R-:W-:Y:S01]  /*3be0*/  UMOV UR19, 0x40004040 ;  /* 0x4000404000137882 */ /* 0x000fe20000000000 */
[----:B------:R-:W-:Y:S01]  /*3bf0*/  UMOV UR17, 0x40004040 ;  /* 0x4000404000117882 */ /* 0x000fe20000000000 */
[----:B------:R2:W-:Y:S01]  /*3c00*/  UTCIMMA.2CTA gdesc[UR18], gdesc[UR20], tmem[UR11], tmem[UR38], idesc[UR39], UPT ;  /* 0x00ff2614120075ea */ /* 0x0005e2000ba0010b */
[----:B------:R-:W-:Y:S01]  /*3c10*/  UMOV UR15, 0x40004040 ;  /* 0x40004040000f7882 */ /* 0x000fe20000000000 */
[----:B------:R-:W-:Y:S01]  /*3c20*/  UMOV UR13, 0x40004040 ;  /* 0x40004040000d7882 */ /* 0x000fe20000000000 */
[----:B------:R-:W-:Y:S01]  /*3c30*/  UMOV UR9, 0x40004040 ;  /* 0x4000404000097882 */ /* 0x000fe20000000000 */
[----:B------:R2:W-:Y:S01]  /*3c40*/  UTCIMMA.2CTA gdesc[UR14], gdesc[UR16], tmem[UR11], tmem[UR36], idesc[UR37], UPT ;  /* 0x00ff24100e0075ea */ /* 0x0005e2000ba0010b */
[----:B------:R2:W-:Y:S01]  /*3c50*/  UTCIMMA.2CTA gdesc[UR8], gdesc[UR12], tmem[UR11], tmem[UR34], idesc[UR35], UPT ;  /* 0x00ff220c080075ea */ /* 0x0005e2000ba0010b */
[----:B------:R2:W-:Y:S01]  /*3c60*/  UTCBAR.2CTA.MULTICAST [UR25], URZ, UR28 ;  /* 0x000000ff190073e9 */ /* 0x0005e2000820081c */
[----:B------:R-:W-:Y:S01]  /*3c70*/  UMOV UR10, UR23 ;  /* 0x00000017000a7c82 */ /* 0x000fe20008000000 */
[----:B------:R-:W-:Y:S05]  /*3c80*/  BRA.U UP0, `(.L_x_73) ;  /* 0xfffffffd00507547 */ /* 0x000fea000b83ffff */
.L_x_70:
[----:B--2---:R-:W-:Y:S01]  /*3c90*/  UIADD3 UR4, UPT, UPT, UR31, 0x80, URZ ;  /* 0x000000801f047890 */ /* 0x004fe2000fffe0ff */
[----:B------:R-:W-:-:S08]  /*3ca0*/  UMOV UR22, UR27 ;  /* 0x0000001b00167c82 */ /* 0x000fd00008000000 */
[----:B------:R2:W-:Y:S01]  /*3cb0*/  UTCBAR.2CTA.MULTICAST [UR4], URZ, UR42 ;  /* 0x000000ff040073e9 */ /* 0x0005e2000820082a */
[----:B------:R-:W-:Y:S02]  /*3cc0*/  NOP ;  /* 0x0000000000007918 */ /* 0x000fe40000000000 */
.L_x_68:
[----:B--2---:R-:W-:Y:S01]  /*3cd0*/  UIADD3 UR4, UPT, UPT, UR32, 0x1, URZ ;  /* 0x0000000120047890 */ /* 0x004fe2000fffe0ff */
[----:B------:R-:W-:-:S03]  /*3ce0*/  ISETP.NE.AND P0, PT, R8, 0x2, PT ;  /* 0x000000020800780c */ /* 0x000fc60003f05270 */
[----:B------:R-:W-:Y:S01]  /*3cf0*/  UISETP.NE.AND UP0, UPT, UR4, 0x4, UPT ;  /* 0x000000040400788c */ /* 0x000fe2000bf05270 */
[----:B-1----:R-:W-:Y:S02]  /*3d00*/  SEL R0, RZ, 0x1, P0 ;  /* 0x00000001ff007807 */ /* 0x002fe40000000000 */
[----:B------:R-:W-:Y:S01]  /*3d10*/  SEL R8, R8, RZ, P0 ;  /* 0x000000ff08087207 */ /* 0x000fe20000000000 */
[----:B------:R-:W-:Y:S01]  /*3d20*/  USEL UR5, URZ, 0x1, UP0 ;  /* 0x00000001ff057887 */ /* 0x000fe20008000000 */
[----:B------:R-:W-:Y:S01]  /*3d30*/  LOP3.LUT R3, R3, R0, RZ, 0x3c, !PT ;  /* 0x0000000003037212 */ /* 0x000fe200078e3cff */
[----:B------:R-:W-:-:S04]  /*3d40*/  USEL UR32, UR4, URZ, UP0 ;  /* 0x000000ff04207287 */ /* 0x000fc80008000000 */
[----:B------:R-:W-:Y:S01]  /*3d50*/  LOP3.LUT R9, R9, UR5, RZ, 0x3c, !PT ;  /* 0x0000000509097c12 */ /* 0x000fe2000f8e3cff */
[----:B------:R-:W-:Y:S07]  /*3d60*/  @P1 BRA `(.L_x_74) ;  /* 0xfffffff800881947 */ /* 0x000fee000383ffff */
[----:B------:R-:W1:Y:S01]  /*3d70*/  S2UR UR8, SR_CgaCtaId ;  /* 0x00000000000879c3 */ /* 0x000e620000008800 */
[----:B------:R-:W-:Y:S01]  /*3d80*/  ELECT P0, URZ, PT ;  /* 0x0000000000ff782f */ /* 0x000fe20003800000 */
[----:B------:R-:W-:Y:S01]  /*3d90*/  HFMA2 R0, -RZ, RZ, 0, 5.9604644775390625e-08 ;  /* 0x00000001ff007431 */ /* 0x000fe200000001ff */
[----:B------:R-:W-:-:S05]  /*3da0*/  UMOV UR4, 0x40 ;  /* 0x0000004000047882 */ /* 0x000fca0000000000 */
[----:B------:R-:W-:Y:S01]  /*3db0*/  UVIRTCOUNT.DEALLOC.SMPOOL 0x80 ;  /* 0x000000800000784c */ /* 0x000fe20000000000 */
[----:B------:R-:W-:Y:S02]  /*3dc0*/  UISETP.NE.AND UP1, UPT, UR47, URZ, UPT ;  /* 0x000000ff2f00728c */ /* 0x000fe4000bf25270 */
[----:B-1----:R-:W-:-:S09]  /*3dd0*/  ULEA UR8, UR8, UR4, 0x18 ;  /* 0x0000000408087291 */ /* 0x002fd2000f8ec0ff */
[----:B------:R1:W-:Y:S01]  /*3de0*/  @P0 STS.U8 [UR8+0x1c], R0 ;  /* 0x00001c00ff000988 */ /* 0x0003e20008000008 */
[----:B------:R-:W-:Y:S05]  /*3df0*/  BRA.U UP1, `(.L_x_75) ;  /* 0x0000000101a07547 */ /* 0x000fea000b800000 */
[----:B------:R-:W-:Y:S01]  /*3e00*/  UIADD3 UR7, UPT, UPT, UR26, 0xa0, URZ ;  /* 0x000000a01a077890 */ /* 0x000fe2000fffe0ff */
[----:B------:R-:W-:-:S03]  /*3e10*/  SHF.L.U32 R2, R9, 0x1f, RZ ;  /* 0x0000001f09027819 */ /* 0x000fc600000006ff */
[----:B------:R-:W-:-:S09]  /*3e20*/  ULEA UR4, UR32, UR7, 0x3 ;  /* 0x0000000720047291 */ /* 0x000fd2000f8e18ff */
[----:B------:R-:W2:Y:S02]  /*3e30*/  SYNCS.PHASECHK.TRANS64.TRYWAIT P0, [UR4], R2 ;  /* 0x00000002ff0075a7 */ /* 0x000ea40008001104 */
[----:B--2---:R-:W-:Y:S05]  /*3e40*/  @!P0 BRA `(.L_x_76) ;  /* 0x0000003c00bc8947 */ /* 0x004fea0003800000 */
.L_x_136:
        /* <DEDUP_REMOVED lines=9> */
.L_x_138:
        /* <DEDUP_REMOVED lines=9> */
.L_x_140:
[----:B------:R-:W-:-:S04]  /*3f70*/  UIADD3 UR4, UPT, UPT, UR4, 0x1, URZ ;  /* 0x0000000104047890 */ /* 0x000fc8000fffe0ff */
[----:B------:R-:W-:-:S04]  /*3f80*/  UISETP.NE.AND UP0, UPT, UR4, 0x4, UPT ;  /* 0x000000040400788c */ /* 0x000fc8000bf05270 */
[----:B------:R-:W-:Y:S02]  /*3f90*/  USEL UR5, URZ, 0x1, UP0 ;  /* 0x00000001ff057887 */ /* 0x000fe40008000000 */
[----:B------:R-:W-:-:S04]  /*3fa0*/  USEL UR4, UR4, URZ, UP0 ;  /* 0x000000ff04047287 */ /* 0x000fc80008000000 */
[----:B------:R-:W-:Y:S01]  /*3fb0*/  ULEA UR4, UR4, UR7, 0x3 ;  /* 0x0000000704047291 */ /* 0x000fe2000f8e18ff */
[----:B------:R-:W-:-:S04]  /*3fc0*/  LOP3.LUT R2, R2, UR5, RZ, 0x3c, !PT ;  /* 0x0000000502027c12 */ /* 0x000fc8000f8e3cff */
[----:B------:R-:W-:Y:S01]  /*3fd0*/  SHF.L.U32 R2, R2, 0x1f, RZ ;  /* 0x0000001f02027819 */ /* 0x000fe200000006ff */
[----:B-1----:R-:W-:-:S04]  /*3fe0*/  IMAD.U32 R0, RZ, RZ, UR4 ;  /* 0x00000004ff007e24 */ /* 0x002fc8000f8e00ff */
[----:B------:R1:W2:Y:S03]  /*3ff0*/  SYNCS.PHASECHK.TRANS64.TRYWAIT P0, [R0+URZ], R2 ;  /* 0x00000002000075a7 */ /* 0x0002a600080011ff */
[----:B--2---:R-:W-:Y:S05]  /*4000*/  @!P0 NANOSLEEP.SYNCS 0x989680 ;  /* 0x009896800000895d */ /* 0x004fea0003900000 */
[----:B------:R-:W2:Y:S02]  /*4010*/  @!P0 SYNCS.PHASECHK.TRANS64 P0, [R0+URZ], R2 ;  /* 0x00000002000085a7 */ /* 0x000ea400080010ff */
[----:B--2---:R-:W-:Y:S05]  /*4020*/  @P0 BRA `(.L_x_79) ;  /* 0x0000000000200947 */ /* 0x004fea0003800000 */
.L_x_80:
[----:B--2---:R2:W4:Y:S02]  /*4030*/  SYNCS.PHASECHK.TRANS64.TRYWAIT P0, [R0+URZ], R2 ;  /* 0x00000002000075a7 */ /* 0x00452400080011ff */
[----:B----4-:R-:W-:Y:S05]  /*4040*/  @!P0 NANOSLEEP.SYNCS 0x989680 ;  /* 0x009896800000895d */ /* 0x010fea0003900000 */
[----:B------:R-:W4:Y:S02]  /*4050*/  @!P0 SYNCS.PHASECHK.TRANS64 P0, [R0+URZ], R2 ;  /* 0x00000002000085a7 */ /* 0x000f2400080010ff */
[----:B----4-:R-:W-:Y:S05]  /*4060*/  @!P0 BRA `(.L_x_80) ;  /* 0xfffffffc00f08947 */ /* 0x010fea000383ffff */
[----:B------:R-:W-:Y:S05]  /*4070*/  BRA `(.L_x_79) ;  /* 0x00000000000c7947 */ /* 0x000fea0003800000 */
.L_x_75:
[----:B------:R-:W-:-:S04]  /*4080*/  UIADD3 UR4, UPT, UPT, UR26, 0xe0, URZ ;  /* 0x000000e01a047890 */ /* 0x000fc8000fffe0ff */
[----:B------:R-:W-:-:S09]  /*4090*/  UPRMT UR4, UR48, 0x654, UR4 ;  /* 0x0000065430047896 */ /* 0x000fd20008000004 */
[----:B------:R-:W-:Y:S03]  /*40a0*/  SYNCS.ARRIVE.TRANS64.RED.A1T0 RZ, [UR4], RZ ;  /* 0x000000ffffff79a7 */ /* 0x000fe60008100404 */
.L_x_79:
[----:B-12---:R-:W-:Y:S01]  /*40b0*/  SHF.L.U32 R2, RZ, 0x1f, RZ ;  /* 0x0000001fff027819 */ /* 0x006fe200000006ff */
[----:B------:R-:W-:Y:S01]  /*40c0*/  UIADD3 UR4, UPT, UPT, UR26, 0xe0, URZ ;  /* 0x000000e01a047890 */ /* 0x000fe2000fffe0ff */
[----:B------:R-:W-:Y:S02]  /*40d0*/  PLOP3.LUT P0, PT, PT, PT, UP1, 0x80, 0x8 ;  /* 0x000000000008781c */ /* 0x000fe40003f0f018 */
[----:B------:R-:W1:Y:S02]  /*40e0*/  SYNCS.PHASECHK.TRANS64.TRYWAIT P1, [UR26+0xe0], R2 ;  /* 0x0000e002ff0075a7 */ /* 0x000e64000802111a */
[----:B-1----:R-:W-:Y:S09]  /*40f0*/  @!P1 BRA `(.L_x_81) ;  /* 0x0000003c00589947 */ /* 0x002ff20003800000 */
.L_x_142:
[----:B------:R-:W-:Y:S01]  /*4100*/  @!UP1 UPRMT UR4, UR48, 0x654, UR4 ;  /* 0x0000065430049896 */ /* 0x000fe20008000004 */
[----:B------:R-:W-:Y:S01]  /*4110*/  UMOV UR5, 0xffff ;  /* 0x0000ffff00057882 */ /* 0x000fe20000000000 */
[----:B------:R-:W-:-:S07]  /*4120*/  UMOV UR6, 0x1 ;  /* 0x0000000100067882 */ /* 0x000fce0000000000 */
[----:B------:R-:W-:Y:S01]  /*4130*/  @!P0 SYNCS.ARRIVE.TRANS64.RED.A1T0 RZ, [UR4], RZ ;  /* 0x000000ffffff89a7 */ /* 0x000fe20008100404 */
[----:B------:R-:W-:Y:S01]  /*4140*/  NOP ;  /* 0x0000000000007918 */ /* 0x000fe20000000000 */
[----:B-1----:R-:W1:Y:S01]  /*4150*/  LDS R0, [UR8+0x14] ;  /* 0x00001408ff007984 */ /* 0x002e620008000800 */
[----:B------:R-:W-:-:S04]  /*4160*/  ULOP3.LUT UR4, UR44, 0xffff, URZ, 0xc0, !UPT ;  /* 0x0000ffff2c047892 */ /* 0x000fc8000f8ec0ff */
[----:B------:R-:W-:-:S04]  /*4170*/  USHF.R.U32.HI UR4, URZ, 0x5, UR4 ;  /* 0x00000005ff047899 */ /* 0x000fc80008011604 */
[----:B------:R-:W-:Y:S02]  /*4180*/  USHF.L.U32 UR5, UR5, UR4, URZ ;  /* 0x0000000405057299 */ /* 0x000fe400080006ff */
[----:B------:R-:W-:-:S04]  /*4190*/  USHF.L.U32 UR4, UR6, UR4, URZ ;  /* 0x0000000406047299 */ /* 0x000fc800080006ff */
[----:B-1----:R-:W-:-:S04]  /*41a0*/  LOP3.LUT R0, R0, UR5, RZ, 0xc0, !PT ;  /* 0x0000000500007c12 */ /* 0x002fc8000f8ec0ff */
[----:B------:R-:W-:-:S13]  /*41b0*/  ISETP.NE.AND P0, PT, R0, UR5, PT ;  /* 0x0000000500007c0c */ /* 0x000fda000bf05270 */
[----:B------:R-:W-:Y:S05]  /*41c0*/  @P0 BRA `(.L_x_82) ;  /* 0x0000000000580947 */ /* 0x000fea0003800000 */
[----:B------:R-:W1:Y:S02]  /*41d0*/  LDS R0, [UR8+0x18] ;  /* 0x00001808ff007984 */ /* 0x000e640008000800 */
[----:B-1----:R-:W-:-:S04]  /*41e0*/  LOP3.LUT R0, R0, UR4, RZ, 0xc0, !PT ;  /* 0x0000000400007c12 */ /* 0x002fc8000f8ec0ff */
[----:B------:R-:W-:-:S13]  /*41f0*/  ISETP.NE.AND P0, PT, R0, UR4, PT ;  /* 0x0000000400007c0c */ /* 0x000fda000bf05270 */
[----:B------:R-:W-:Y:S05]  /*4200*/  @P0 BRA `(.L_x_83) ;  /* 0x00000000003c0947 */ /* 0x000fea0003800000 */
[----:B------:R-:W1:Y:S01]  /*4210*/  S2R R2, SR_LANEID ;  /* 0x0000000000027919 */ /* 0x000e620000000000 */
[----:B------:R-:W-:-:S06]  /*4220*/  ULOP3.LUT UR5, URZ, UR5, URZ, 0x33, !UPT ;  /* 0x00000005ff057292 */ /* 0x000fcc000f8e33ff */
[----:B------:R-:W-:-:S04]  /*4230*/  IMAD.U32 R0, RZ, RZ, UR5 ;  /* 0x00000005ff007e24 */ /* 0x000fc8000f8e00ff */
[----:B------:R2:W4:Y:S02]  /*4240*/  REDUX UR7, R0 ;  /* 0x00000000000773c4 */ /* 0x0005240000000000 */
[----:B------:R1:W-:Y:S01]  /*4250*/  UTCATOMSWS.AND URZ, UR5 ;  /* 0x0000000500ff79e3 */ /* 0x0003e20008000000 */
[----:B--2---:R-:W-:Y:S01]  /*4260*/  LOP3.LUT R0, RZ, UR4, RZ, 0x33, !PT ;  /* 0x00000004ff007c12 */ /* 0x004fe2000f8e33ff */
[----:B------:R-:W-:Y:S02]  /*4270*/  VOTEU.ANY UR4, UPT, PT ;  /* 0x0000000000047886 */ /* 0x000fe400038e0100 */
[----:B------:R-:W-:Y:S02]  /*4280*/  UFLO.U32 UR4, UR4 ;  /* 0x00000004000472bd */ /* 0x000fe400080e0000 */
[----:B------:R-:W2:Y:S04]  /*4290*/  REDUX UR6, R0 ;  /* 0x00000000000673c4 */ /* 0x000ea80000000000 */
[----:B-1----:R-:W-:-:S02]  /*42a0*/  ISETP.EQ.U32.AND P0, PT, R2, UR4, PT ;  /* 0x0000000402007c0c */ /* 0x002fc4000bf02070 */
[----:B----4-:R-:W-:-:S11]  /*42b0*/  MOV R2, UR7 ;  /* 0x0000000700027c02 */ /* 0x010fd60008000f00 */
[----:B------:R1:W-:Y:S01]  /*42c0*/  @P0 ATOMS.AND RZ, [UR8+0x14], R2 ;  /* 0x00001402ffff098c */ /* 0x0003e2000a800008 */
[----:B--2---:R-:W-:-:S05]  /*42d0*/  IMAD.U32 R0, RZ, RZ, UR6 ;  /* 0x00000006ff007e24 */ /* 0x004fca000f8e00ff */
[----:B------:R1:W-:Y:S01]  /*42e0*/  @P0 ATOMS.AND RZ, [UR8+0x18], R0 ;  /* 0x00001800ffff098c */ /* 0x0003e2000a800008 */
[----:B------:R-:W-:Y:S05]  /*42f0*/  BRA `(.L_x_84) ;  /* 0x0000000000147947 */ /* 0x000fea0003800000 */
.L_x_83:
[----:B------:R-:W-:Y:S02]  /*4300*/  MOV R2, 0x4320 ;  /* 0x0000432000027802 */ /* 0x000fe40000000f00 */
[----:B---3-5:R-:W-:Y:S05]  /*4310*/  CALL.REL.NOINC `($__internal_0_$__cuda_sm10x_tcgen05_guardrail_trap_col_being_dealloced_not_returned_by_alloc) ;  /* 0x0000003c006c7944 */ /* 0x028fea0003c00000 */
[----:B------:R-:W-:Y:S05]  /*4320*/  BRA `(.L_x_84) ;  /* 0x0000000000087947 */ /* 0x000fea0003800000 */
.L_x_82:
[----:B------:R-:W-:Y:S02]  /*4330*/  MOV R2, 0x4350 ;  /* 0x0000435000027802 */ /* 0x000fe40000000f00 */
[----:B---3-5:R-:W-:Y:S05]  /*4340*/  CALL.REL.NOINC `($__internal_2_$__cuda_sm10x_tcgen05_guardrail_trap_unallocated_columns_being_dealloced) ;  /* 0x0000003c00787944 */ /* 0x028fea0003c00000 */
.L_x_84:
[----:B------:R-:W-:Y:S01]  /*4350*/  NOP ;  /* 0x0000000000007918 */ /* 0x000fe20000000000 */
[----:B------:R-:W-:Y:S05]  /*4360*/  EXIT ;  /* 0x000000000000794d */ /* 0x000fea0003800000 */
.L_x_55:
[----:B------:R-:W-:-:S09]  /*4370*/  UISETP.NE.OR UP0, UPT, UR18, 0x3, !UP3 ;  /* 0x000000031200788c */ /* 0x000fd2000df05670 */
[----:B------:R-:W-:Y:S05]  /*4380*/  BRA.U UP0, `(.L_x_85) ;  /* 0x0000000d00087547 */ /* 0x000fea000b800000 */
[----:B------:R-:W1:Y:S01]  /*4390*/  LDCU UR26, c[0x0][0x370] ;  /* 0x00006e00ff1a77ac */ /* 0x000e620008000800 */
[----:B------:R-:W2:Y:S01]  /*43a0*/  LDC.64 R16, c[0x0][0x348] ;  /* 0x0000d200ff107b82 */ /* 0x000ea20000000a00 */
[----:B------:R-:W-:Y:S02]  /*43b0*/  HFMA2 R13, -RZ, RZ, 0, 0 ;  /* 0x00000000ff0d7431 */ /* 0x000fe400000001ff */
[----:B------:R-:W-:Y:S01]  /*43c0*/  IMAD.MOV.U32 R15, RZ, RZ, 0x1 ;  /* 0x00000001ff0f7424 */ /* 0x000fe200078e00ff */
[----:B------:R-:W1:Y:S01]  /*43d0*/  LDCU.128 UR28, c[0x0][0xb10] ;  /* 0x00016200ff1c77ac */ /* 0x000e620008000c00 */
[----:B------:R-:W-:Y:S01]  /*43e0*/  IMAD.MOV.U32 R14, RZ, RZ, RZ ;  /* 0x000000ffff0e7224 */ /* 0x000fe200078e00ff */
[----:B------:R-:W-:Y:S01]  /*43f0*/  MOV R12, 0x2000 ;  /* 0x00002000000c7802 */ /* 0x000fe20000000f00 */
[----:B------:R-:W3:Y:S01]  /*4400*/  LDCU UR25, c[0x0][0x374] ;  /* 0x00006e80ff1977ac */ /* 0x000ee20008000800 */
[----:B------:R-:W4:Y:S01]  /*4410*/  LDC.64 R2, c[0x0][0x888] ;  /* 0x00022200ff027b82 */ /* 0x000f220000000a00 */
[----:B------:R-:W3:Y:S01]  /*4420*/  LDCU UR16, c[0x0][0xb0c] ;  /* 0x00016180ff1077ac */ /* 0x000ee20008000800 */
[----:B------:R-:W2:Y:S06]  /*4430*/  LDCU UR35, c[0x0][0xb20] ;  /* 0x00016400ff2377ac */ /* 0x000eac0008000800 */
[----:B------:R-:W4:Y:S01]  /*4440*/  LDC.64 R4, c[0x0][0x890] ;  /* 0x00022400ff047b82 */ /* 0x000f220000000a00 */
[----:B------:R-:W2:Y:S01]  /*4450*/  LDCU UR4, c[0x0][0xb30] ;  /* 0x00016600ff0477ac */ /* 0x000ea20008000800 */
[----:B------:R-:W-:Y:S01]  /*4460*/  UMOV UR17, 0x400 ;  /* 0x0000040000117882 */ /* 0x000fe20000000000 */
[----:B-1----:R-:W-:-:S02]  /*4470*/  UIMAD.WIDE.U32 UR32, UR26, UR28, URZ ;  /* 0x0000001c1a2072a5 */ /* 0x002fc4000f8e00ff */
[----:B---3--:R-:W-:Y:S02]  /*4480*/  UIMAD.WIDE.U32 UR6, UR25, UR31, URZ ;  /* 0x0000001f190672a5 */ /* 0x008fe4000f8e00ff */
[----:B------:R-:W-:Y:S02]  /*4490*/  ULEA UR17, UR55, UR17, 0x18 ;  /* 0x0000001137117291 */ /* 0x000fe4000f8ec0ff */
[----:B------:R-:W-:Y:S02]  /*44a0*/  UPLOP3.LUT UP3, UPT, UPT, UPT, UPT, 0x40, 0x4 ;  /* 0x000000000004789c */ /* 0x000fe40003f6e870 */
[----:B------:R-:W-:Y:S01]  /*44b0*/  UIADD3 UR5, UPT, UPT, UR17, 0x40, URZ ;  /* 0x0000004011057890 */ /* 0x000fe2000fffe0ff */
[----:B------:R-:W-:Y:S01]  /*44c0*/  UMOV UR32, UR33 ;  /* 0x0000002100207c82 */ /* 0x000fe20008000000 */
[----:B------:R-:W-:Y:S01]  /*44d0*/  UMOV UR27, UR7 ;  /* 0x00000007001b7c82 */ /* 0x000fe20008000000 */
[----:B------:R-:W-:Y:S02]  /*44e0*/  UISETP.GE.AND UP0, UPT, UR40, 0x1, UPT ;  /* 0x000000012800788c */ /* 0x000fe4000bf06270 */
[----:B------:R-:W-:Y:S01]  /*44f0*/  UISETP.NE.AND UP4, UPT, UR40, 0x1, UPT ;  /* 0x000000012800788c */ /* 0x000fe2000bf85270 */
[----:B------:R-:W1:Y:S01]  /*4500*/  LDCU.64 UR14, c[0x0][0xb28] ;  /* 0x00016500ff0e77ac */ /* 0x000e620008000a00 */
[----:B------:R-:W-:-:S02]  /*4510*/  UISETP.NE.AND UP6, UPT, UR16, 0x1, UPT ;  /* 0x000000011000788c */ /* 0x000fc4000bfc5270 */
[----:B------:R-:W-:Y:S02]  /*4520*/  UISETP.NE.AND UP5, UPT, UR30, 0x1, UPT ;  /* 0x000000011e00788c */ /* 0x000fe4000bfa5270 */
[----:B------:R-:W-:Y:S02]  /*4530*/  UPRMT UR55, UR55, 0x654, UR5 ;  /* 0x0000065437377896 */ /* 0x000fe40008000005 */
[----:B------:R-:W-:Y:S02]  /*4540*/  USHF.R.U32.HI UR32, URZ, UR29, UR32 ;  /* 0x0000001dff207299 */ /* 0x000fe40008011620 */
[----:B--2---:R-:W-:Y:S02]  /*4550*/  USHF.R.U32.HI UR27, URZ, UR35, UR27 ;  /* 0x00000023ff1b7299 */ /* 0x004fe4000801161b */
[----:B------:R-:W-:-:S11]  /*4560*/  UISETP.NE.AND UP2, UPT, UR4, 0x1, UPT ;  /* 0x000000010400788c */ /* 0x000fd6000bf45270 */
.L_x_93:
[C---:B------:R-:W-:Y:S02]  /*4570*/  LEA R7, R14.reuse, UR17, 0x3 ;  /* 0x000000110e077c11 */ /* 0x040fe4000f8e18ff */
[----:B------:R-:W-:Y:S02]  /*4580*/  SHF.L.U32 R0, R13, 0x1f, RZ ;  /* 0x0000001f0d007819 */ /* 0x000fe400000006ff */
[----:B------:R-:W-:Y:S02]  /*4590*/  LEA R8, R14, UR17, 0x4 ;  /* 0x000000110e087c11 */ /* 0x000fe4000f8e20ff */
[----:B--2---:R-:W2:Y:S02]  /*45a0*/  SYNCS.PHASECHK.TRANS64.TRYWAIT P0, [R7+URZ+0x60], R0 ;  /* 0x00006000070075a7 */ /* 0x004ea400080011ff */
[----:B--2---:R-:W-:Y:S05]  /*45b0*/  @!P0 BRA `(.L_x_86) ;  /* 0x0000003800408947 */ /* 0x004fea0003800000 */
.L_x_143:
[----:B------:R-:W3:Y:S01]  /*45c0*/  LDS.128 R8, [R8+0xf0] ;  /* 0x0000f00008087984 */ /* 0x000ee20000000c00 */
[----:B------:R-:W-:Y:S01]  /*45d0*/  UISETP.GE.AND UP0, UPT, UR40, 0x1, UPT ;  /* 0x000000012800788c */ /* 0x000fe2000bf06270 */
[----:B------:R-:W-:Y:S01]  /*45e0*/  @!PT LDS RZ, [RZ] ;  /* 0x00000000fffff984 */ /* 0x000fe20000000800 */
[----:B------:R-:W-:Y:S01]  /*45f0*/  @!PT LDS RZ, [RZ] ;  /* 0x00000000fffff984 */ /* 0x000fe20000000800 */
[----:B------:R-:W-:Y:S01]  /*4600*/  @!PT LDS RZ, [RZ] ;  /* 0x00000000fffff984 */ /* 0x000fe20000000800 */
[----:B------:R-:W-:Y:S01]  /*4610*/  @!PT LDS RZ, [RZ] ;  /* 0x00000000fffff984 */ /* 0x000fe20000000800 */
[----:B------:R1:W-:Y:S06]  /*4620*/  MEMBAR.ALL.CTA ;  /* 0x0000000000007992 */ /* 0x0003ec0000008000 */
[----:B-1----:R-:W1:Y:S01]  /*4630*/  FENCE.VIEW.ASYNC.S ;  /* 0x00000000000073c6 */ /* 0x002e620000000000 */
[----:B---3--:R-:W-:Y:S11]  /*4640*/  LOP3.LUT P0, RZ, R10, 0x1, RZ, 0xc0, !PT ;  /* 0x000000010aff7812 */ /* 0x008ff6000780c0ff */
[----:B------:R-:W-:Y:S02]  /*4650*/  @!UPT UIADD3 URZ, UPT, UPT, URZ, URZ, URZ ;  /* 0x000000fffffff290 */ /* 0x000fe4000fffe0ff */
[----:B-1----:R-:W-:Y:S01]  /*4660*/  VOTEU.ANY UP1, P0 ;  /* 0x0000000000ff7886 */ /* 0x002fe20000020100 */
[----:B------:R-:W-:Y:S11]  /*4670*/  PLOP3.LUT P0, PT, PT, PT, UP1, 0x80, 0x8 ;  /* 0x000000000008781c */ /* 0x000ff60003f0f018 */
[----:B------:R-:W-:Y:S02]  /*4680*/  @!UPT UIADD3 URZ, UPT, UPT, URZ, URZ, URZ ;  /* 0x000000fffffff290 */ /* 0x000fe4000fffe0ff */
[----:B--2---:R-:W-:Y:S02]  /*4690*/  @P0 SHF.R.U32.HI R0, RZ, 0x10, R9 ;  /* 0x00000010ff000819 */ /* 0x004fe40000011609 */
[----:B------:R-:W-:Y:S02]  /*46a0*/  @P0 MOV R6, R8 ;  /* 0x0000000800060202 */ /* 0x000fe40000000f00 */
[----:B------:R-:W-:Y:S01]  /*46b0*/  @P0 R2UR UR4, R0 ;  /* 0x00000000000402ca */ /* 0x000fe200000e0000 */
[----:B------:R-:W-:Y:S01]  /*46c0*/  VIADD R0, R7, 0x70 ;  /* 0x0000007007007836 */ /* 0x000fe20000000000 */
[----:B------:R-:W-:Y:S02]  /*46d0*/  @P0 LOP3.LUT R8, R9, 0xffff, RZ, 0xc0, !PT ;  /* 0x0000ffff09080812 */ /* 0x000fe400078ec0ff */
[----:B------:R-:W-:Y:S02]  /*46e0*/  @P0 R2UR UR6, R6 ;  /* 0x00000000060602ca */ /* 0x000fe400000e0000 */
[----:B------:R-:W-:Y:S02]  /*46f0*/  PRMT R0, RZ, 0x654, R0 ;  /* 0x00000654ff007816 */ /* 0x000fe40000000000 */
[----:B------:R-:W-:Y:S02]  /*4700*/  @P0 R2UR UR5, R8 ;  /* 0x00000000080502ca */ /* 0x000fe400000e0000 */
[----:B------:R1:W-:Y:S03]  /*4710*/  SYNCS.ARRIVE.TRANS64.RED.A1T0 RZ, [R0+URZ], RZ ;  /* 0x000000ff00ff79a7 */ /* 0x0003e600081004ff */
[----:B------:R-:W-:Y:S04]  /*4720*/  @UP1 UMOV UR24, UR4 ;  /* 0x0000000400181c82 */ /* 0x000fe80008000000 */
[----:B------:R-:W-:Y:S04]  /*4730*/  @UP1 UMOV UR13, UR6 ;  /* 0x00000006000d1c82 */ /* 0x000fe80008000000 */
[----:B------:R-:W-:Y:S01]  /*4740*/  @UP1 UMOV UR7, UR5 ;  /* 0x0000000500071c82 */ /* 0x000fe20008000000 */
[----:B------:R-:W-:Y:S05]  /*4750*/  BRA.U !UP0, `(.L_x_87) ;  /* 0x0000000108a47547 */ /* 0x000fea000b800000 */
[----:B------:R-:W-:Y:S02]  /*4760*/  UIMAD.WIDE.U32 UR10, UR7, UR31, URZ ;  /* 0x0000001f070a72a5 */ /* 0x000fe4000f8e00ff */
[----:B------:R-:W-:Y:S02]  /*4770*/  UIMAD.WIDE.U32 UR18, UR13, UR28, URZ ;  /* 0x0000001c0d1272a5 */ /* 0x000fe4000f8e00ff */
[----:B------:R-:W-:Y:S02]  /*4780*/  USEL UR4, UR25, UR27, !UP5 ;  /* 0x0000001b19047287 */ /* 0x000fe4000e800000 */
[----:B------:R-:W-:Y:S02]  /*4790*/  USEL UR8, UR26, UR32, !UP6 ;  /* 0x000000201a087287 */ /* 0x000fe4000f000000 */
[----:B------:R-:W-:Y:S02]  /*47a0*/  UIMAD.WIDE.U32 UR20, UR4, UR14, URZ ;  /* 0x0000000e041472a5 */ /* 0x000fe4000f8e00ff */
[----:B------:R-:W-:Y:S01]  /*47b0*/  UIMAD.WIDE.U32 UR22, UR8, UR14, URZ ;  /* 0x0000000e081672a5 */ /* 0x000fe2000f8e00ff */
[----:B------:R-:W-:Y:S02]  /*47c0*/  UMOV UR5, UR11 ;  /* 0x0000000b00057c82 */ /* 0x000fe40008000000 */
[----:B------:R-:W-:Y:S03]  /*47d0*/  USHF.R.U32.HI UR6, URZ, UR35, UR5 ;  /* 0x00000023ff067299 */ /* 0x000fe60008011605 */
[----:B------:R-:W-:Y:S01]  /*47e0*/  UMOV UR5, UR19 ;  /* 0x0000001300057c82 */ /* 0x000fe20008000000 */
[----:B------:R-:W-:Y:S02]  /*47f0*/  USEL UR6, UR7, UR6, !UP5 ;  /* 0x0000000607067287 */ /* 0x000fe4000e800000 */
[----:B------:R-:W-:Y:S02]  /*4800*/  USHF.R.U32.HI UR9, URZ, UR29, UR5 ;  /* 0x0000001dff097299 */ /* 0x000fe40008011605 */
[----:B------:R-:W-:Y:S01]  /*4810*/  UIMAD.WIDE.U32 UR10, UR6, UR14, URZ ;  /* 0x0000000e060a72a5 */ /* 0x000fe2000f8e00ff */
[----:B------:R-:W-:Y:S02]  /*4820*/  UMOV UR5, UR21 ;  /* 0x0000001500057c82 */ /* 0x000fe40008000000 */
[----:B------:R-:W-:Y:S03]  /*4830*/  @UP4 USHF.R.U32.HI UR4, URZ, UR15, UR5 ;  /* 0x0000000fff044299 */ /* 0x000fe60008011605 */
[----:B------:R-:W-:Y:S01]  /*4840*/  UMOV UR5, UR23 ;  /* 0x0000001700057c82 */ /* 0x000fe20008000000 */
[----:B------:R-:W-:Y:S02]  /*4850*/  UIMAD UR4, UR40, UR4, URZ ;  /* 0x00000004280472a4 */ /* 0x000fe4000f8e02ff */
[----:B------:R-:W-:Y:S02]  /*4860*/  @UP4 USHF.R.U32.HI UR8, URZ, UR15, UR5 ;  /* 0x0000000fff084299 */ /* 0x000fe40008011605 */
[----:B------:R-:W-:Y:S02]  /*4870*/  USEL UR5, UR13, UR9, !UP6 ;  /* 0x000000090d057287 */ /* 0x000fe4000f000000 */
[----:B------:R-:W-:Y:S02]  /*4880*/  UIMAD UR9, UR40, UR8, URZ ;  /* 0x00000008280972a4 */ /* 0x000fe4000f8e02ff */
[----:B------:R-:W-:Y:S03]  /*4890*/  UISETP.GE.AND UP0, UPT, UR6, UR4, UPT ;  /* 0x000000040600728c */ /* 0x000fe6000bf06270 */
[----:B------:R-:W-:Y:S01]  /*48a0*/  UMOV UR4, UR11 ;  /* 0x0000000b00047c82 */ /* 0x000fe20008000000 */
[----:B------:R-:W-:Y:S02]  /*48b0*/  UISETP.GE.OR UP0, UPT, UR5, UR9, UP0 ;  /* 0x000000090500728c */ /* 0x000fe40008706670 */
[----:B------:R-:W-:Y:S02]  /*48c0*/  USHF.R.U32.HI UR4, URZ, UR15, UR4 ;  /* 0x0000000fff047299 */ /* 0x000fe40008011604 */
[----:B------:R-:W-:Y:S02]  /*48d0*/  UIMAD.WIDE.U32 UR10, UR5, UR14, URZ ;  /* 0x0000000e050a72a5 */ /* 0x000fe4000f8e00ff */
[----:B------:R-:W-:Y:S04]  /*48e0*/  USEL UR12, UR6, UR4, !UP4 ;  /* 0x00000004060c7287 */ /* 0x000fe8000e000000 */
[----:B------:R-:W-:Y:S01]  /*48f0*/  UIADD3 UR9, UPT, UPT, -UR12, URZ, URZ ;  /* 0x000000ff0c097290 */ /* 0x000fe2000fffe1ff */
[----:B------:R-:W-:Y:S02]  /*4900*/  @!UP0 UMOV UR4, UR11 ;  /* 0x0000000b00048c82 */ /* 0x000fe40008000000 */
[----:B------:R-:W-:Y:S02]  /*4910*/  @!UP0 USHF.R.U32.HI UR4, URZ, UR15, UR4 ;  /* 0x0000000fff048299 */ /* 0x000fe40008011604 */
[----:B------:R-:W-:Y:S02]  /*4920*/  UIMAD UR9, UR40, UR9, UR6 ;  /* 0x00000009280972a4 */ /* 0x000fe4000f8e0206 */
[----:B------:R-:W-:Y:S04]  /*4930*/  @!UP0 USEL UR4, UR5, UR4, !UP4 ;  /* 0x0000000405048287 */ /* 0x000fe8000e000000 */
[----:B------:R-:W-:Y:S02]  /*4940*/  @!UP0 UIMAD UR9, UR8, UR9, UR4 ;  /* 0x00000009080982a4 */ /* 0x000fe4000f8e0204 */
[----:B------:R-:W-:Y:S02]  /*4950*/  @!UP0 UIADD3 UR10, UPT, UPT, UR12, -UR4, URZ ;  /* 0x800000040c0a8290 */ /* 0x000fe4000fffe0ff */
[----:B------:R-:W-:Y:S02]  /*4960*/  UIADD3 UR4, UPT, UPT, -UR5, URZ, URZ ;  /* 0x000000ff05047290 */ /* 0x000fe4000fffe1ff */
[----:B------:R-:W-:Y:S02]  /*4970*/  UIADD3 UR8, UPT, UPT, -UR6, URZ, URZ ;  /* 0x000000ff06087290 */ /* 0x000fe4000fffe1ff */
[----:B------:R-:W-:Y:S02]  /*4980*/  @!UP0 UIMAD UR6, UR10, UR40, UR5 ;  /* 0x000000280a0682a4 */ /* 0x000fe4000f8e0205 */
[----:B------:R-:W-:Y:S02]  /*4990*/  UIMAD UR13, UR16, UR4, UR13 ;  /* 0x00000004100d72a4 */ /* 0x000fe4000f8e020d */
[----:B------:R-:W-:Y:S01]  /*49a0*/  UIMAD UR7, UR30, UR8, UR7 ;  /* 0x000000081e0772a4 */ /* 0x000fe2000f8e0207 */
[----:B------:R-:W-:Y:S02]  /*49b0*/  @!UP0 UMOV UR5, UR9 ;  /* 0x0000000900058c82 */ /* 0x000fe40008000000 */
[----:B------:R-:W-:Y:S02]  /*49c0*/  UIMAD UR13, UR5, UR16, UR13 ;  /* 0x00000010050d72a4 */ /* 0x000fe4000f8e020d */
[----:B------:R-:W-:Y:S11]  /*49d0*/  UIMAD UR7, UR6, UR30, UR7 ;  /* 0x0000001e060772a4 */ /* 0x000ff6000f8e0207 */
[----:B------:R-:W-:Y:S01]  /*49e0*/  @!UPT UIADD3 URZ, UPT, UPT, URZ, URZ, URZ ;  /* 0x000000fffffff290 */ /* 0x000fe2000fffe0ff */
.L_x_87:
[----:B------:R-:W2:Y:S01]  /*49f0*/  @!UP2 LDCU.128 UR20, c[0x0][0xb10] ;  /* 0x00016200ff14a7ac */ /* 0x000ea20008000c00 */
[C---:B----4-:R-:W-:Y:S02]  /*4a00*/  ISETP.NE.U32.AND P1, PT, R4.reuse, RZ, PT ;  /* 0x000000ff0400720c */ /* 0x050fe40003f25070 */
[----:B------:R-:W-:Y:S02]  /*4a10*/  ISETP.NE.U32.AND P0, PT, R4, RZ, PT ;  /* 0x000000ff0400720c */ /* 0x000fe40003f05070 */
[C---:B------:R-:W-:Y:S02]  /*4a20*/  ISETP.NE.AND.EX P1, PT, R5.reuse, RZ, PT, P1 ;  /* 0x000000ff0500720c */ /* 0x040fe40003f25310 */
[----:B------:R-:W-:Y:S01]  /*4a30*/  ISETP.NE.AND.EX P0, PT, R5, RZ, PT, P0 ;  /* 0x000000ff0500720c */ /* 0x000fe20003f05300 */
[----:B------:R-:W3:Y:S01]  /*4a40*/  @!UP2 LDCU UR5, c[0x0][0xb0c] ;  /* 0x00016180ff05a7ac */ /* 0x000ee20008000800 */
[----:B------:R-:W-:Y:S01]  /*4a50*/  SHF.L.U32 R6, R15, 0x1f, RZ ;  /* 0x0000001f0f067819 */ /* 0x000fe200000006ff */
[----:B--2---:R-:W-:Y:S07]  /*4a60*/  UIMAD.WIDE.U32 UR8, UR13, UR20, URZ ;  /* 0x000000140d0872a5 */ /* 0x004fee000f8e00ff */
[----:B------:R-:W-:Y:S01]  /*4a70*/  @!UP2 UMOV UR4, UR9 ;  /* 0x000000090004ac82 */ /* 0x000fe20008000000 */
[----:B---3--:R-:W-:Y:S02]  /*4a80*/  @!UP2 UISETP.NE.AND UP0, UPT, UR5, 0x1, UPT ;  /* 0x000000010500a88c */ /* 0x008fe4000bf05270 */
[----:B------:R-:W-:Y:S02]  /*4a90*/  @!UP2 USHF.R.U32.HI UR4, URZ, UR21, UR4 ;  /* 0x00000015ff04a299 */ /* 0x000fe40008011604 */
[----:B------:R-:W-:Y:S02]  /*4aa0*/  UIMAD.WIDE.U32 UR8, UR7, UR23, URZ ;  /* 0x00000017070872a5 */ /* 0x000fe4000f8e00ff */
[----:B------:R-:W-:Y:S02]  /*4ab0*/  @!UP2 USEL UR10, UR13, UR4, !UP0 ;  /* 0x000000040d0aa287 */ /* 0x000fe4000c000000 */
[----:B------:R-:W-:Y:S03]  /*4ac0*/  @!UP2 UISETP.NE.AND UP0, UPT, UR22, 0x1, UPT ;  /* 0x000000011600a88c */ /* 0x000fe6000bf05270 */
[----:B------:R-:W-:Y:S02]  /*4ad0*/  @!UP2 UMOV UR6, UR9 ;  /* 0x000000090006ac82 */ /* 0x000fe40008000000 */
[----:B------:R-:W2:Y:S02]  /*4ae0*/  @!UP2 LDCU UR4, c[0x0][0xb20] ;  /* 0x00016400ff04a7ac */ /* 0x000ea40008000800 */
[----:B--2---:R-:W-:Y:S04]  /*4af0*/  @!UP2 USHF.R.U32.HI UR6, URZ, UR4, UR6 ;  /* 0x00000004ff06a299 */ /* 0x004fe80008011606 */
[----:B------:R-:W-:Y:S04]  /*4b00*/  @!UP2 USEL UR6, UR7, UR6, !UP0 ;  /* 0x000000060706a287 */ /* 0x000fe8000c000000 */
[----:B------:R-:W-:Y:S02]  /*4b10*/  @!UP2 UIADD3 UR4, UPT, UPT, -UR10, UR6, URZ ;  /* 0x000000060a04a290 */ /* 0x000fe4000fffe1ff */
[----:B------:R-:W-:Y:S02]  /*4b20*/  @!UP2 UIADD3 UR6, UPT, UPT, UR10, -UR6, URZ ;  /* 0x800000060a06a290 */ /* 0x000fe4000fffe0ff */
[----:B------:R-:W-:Y:S02]  /*4b30*/  @!UP2 UIMAD UR13, UR4, UR5, UR13 ;  /* 0x00000005040da2a4 */ /* 0x000fe4000f8e020d */
[----:B------:R-:W-:Y:S01]  /*4b40*/  @!UP2 UIMAD UR7, UR6, UR22, UR7 ;  /* 0x000000160607a2a4 */ /* 0x000fe2000f8e0207 */
[----:B------:R-:W-:Y:S11]  /*4b50*/  BRA.U UP3, `(.L_x_88) ;  /* 0x0000000103107547 */ /* 0x000ff6000b800000 */
[----:B------:R-:W-:Y:S04]  /*4b60*/  MOV R7, UR34 ;  /* 0x0000002200077c02 */ /* 0x000fe80008000f00 */
[----:B------:R-:W-:Y:S04]  /*4b70*/  SHF.L.U32 R7, R7, 0x1f, RZ ;  /* 0x0000001f07077819 */ /* 0x000fe800000006ff */
[----:B------:R-:W2:Y:S02]  /*4b80*/  SYNCS.PHASECHK.TRANS64.TRYWAIT P2, [UR17+0x58], R7 ;  /* 0x00005807ff0075a7 */ /* 0x000ea40008041111 */
[----:B--2---:R-:W-:Y:S05]  /*4b90*/  @!P2 BRA `(.L_x_89) ;  /* 0x0000003000dca947 */ /* 0x004fea0003800000 */
.L_x_88:
[----:B------:R-:W-:Y:S05]  /*4ba0*/  @!P1 BRA `(.L_x_90) ;  /* 0x0000000000309947 */ /* 0x000fea0003800000 */
[----:B------:R-:W-:Y:S01]  /*4bb0*/  ISETP.NE.U32.AND P1, PT, R2, RZ, PT ;  /* 0x000000ff0200720c */ /* 0x000fe20003f25070 */
[----:B------:R-:W2:Y:S01]  /*4bc0*/  LDCU.64 UR4, c[0x0][0x358] ;  /* 0x00006b00ff0477ac */ /* 0x000ea20008000a00 */
[----:B------:R-:W-:Y:S02]  /*4bd0*/  IMAD.MOV.U32 R147, RZ, RZ, 0x1 ;  /* 0x00000001ff937424 */ /* 0x000fe400078e00ff */
[----:B------:R-:W-:Y:S11]  /*4be0*/  ISETP.NE.AND.EX P1, PT, R3, RZ, PT, P1 ;  /* 0x000000ff0300720c */ /* 0x000ff60003f25310 */
[----:B------:R-:W-:Y:S02]  /*4bf0*/  @!UPT UIADD3 URZ, UPT, UPT, URZ, URZ, URZ ;  /* 0x000000fffffff290 */ /* 0x000fe4000fffe0ff */
[----:B------:R-:W3:Y:S01]  /*4c00*/  @P1 LDC.64 R8, c[0x0][0x888] ;  /* 0x00022200ff081b82 */ /* 0x000ee20000000a00 */
[----:B-1----:R-:W-:Y:S04]  /*4c10*/  @P1 IMAD R0, R4, UR36, RZ ;  /* 0x0000002404001c24 */ /* 0x002fe8000f8e02ff */
[----:B---3--:R-:W-:Y:S04]  /*4c20*/  @P1 IMAD.WIDE R8, R0, 0x4, R8 ;  /* 0x0000000400081825 */ /* 0x008fe800078e0208 */
[----:B------:R-:W-:Y:S01]  /*4c30*/  HFMA2 R0, -RZ, RZ, 0, 5.9604644775390625e-08 ;  /* 0x00000001ff007431 */ /* 0x000fe200000001ff */
[----:B--2--5:R2:W5:Y:S04]  /*4c40*/  @P1 LDG.E R72, desc[UR4][R8.64] ;  /* 0x0000000408481981 */ /* 0x024568000c1e1900 */
[----:B------:R-:W-:Y:S01]  /*4c50*/  @!P1 PRMT R147, R0, 0x7610, R147 ;  /* 0x0000761000939816 */ /* 0x000fe20000000093 */
[----:B--2---:R-:W3:Y:S06]  /*4c60*/  @!P1 LDC R72, c[0x0][0x880] ;  /* 0x00022000ff489b82 */ /* 0x004eec0000000800 */
.L_x_90:
[----:B---3-5:R-:W-:Y:S01]  /*4c70*/  @!P0 ISETP.EQ.AND P1, PT, R72, RZ, PT ;  /* 0x000000ff4800820c */ /* 0x028fe20003f22270 */
[----:B------:R-:W-:Y:S01]  /*4c80*/  @!UPT UIADD3 URZ, UPT, UPT, URZ, URZ, URZ ;  /* 0x000000fffffff290 */ /* 0x000fe2000fffe0ff */
[----:B------:R-:W-:Y:S11]  /*4c90*/  @!P0 BRA `(.L_x_91) ;  /* 0x0000000000188947 */ /* 0x000ff60003800000 */
[----:B------:R-:W-:Y:S02]  /*4ca0*/  LOP3.LUT P0, RZ, R147, 0xff, RZ, 0xc0, !PT ;  /* 0x000000ff93ff7812 */ /* 0x000fe4000780c0ff */
[----:B------:R-:W-:Y:S04]  /*4cb0*/  ISETP.NE.U32.AND P1, PT, R2, RZ, PT ;  /* 0x000000ff0200720c */ /* 0x000fe80003f25070 */
[----:B------:R-:W-:Y:S04]  /*4cc0*/  ISETP.NE.AND.EX P1, PT, R3, RZ, PT, P1 ;  /* 0x000000ff0300720c */ /* 0x000fe80003f25310 */
[----:B------:R-:W-:Y:S03]  /*4cd0*/  PLOP3.LUT P1, PT, P1, PT, PT, 0x8, 0x80 ;  /* 0x000000000080781c */ /* 0x000fe60000f2e170 */
[----:B------:R-:W-:Y:S11]  /*4ce0*/  @P0 ISETP.EQ.AND P1, PT, R72, RZ, PT ;  /* 0x000000ff4800020c */ /* 0x000ff60003f22270 */
[----:B------:R-:W-:Y:S02]  /*4cf0*/  @!UPT UIADD3 URZ, UPT, UPT, URZ, URZ, URZ ;  /* 0x000000fffffff290 */ /* 0x000fe4000fffe0ff */
.L_x_91:
[----:B------:R-:W2:Y:S01]  /*4d00*/  SYNCS.PHASECHK.TRANS64.TRYWAIT P0, [UR17+0x48], R6 ;  /* 0x00004806ff0075a7 */ /* 0x000ea20008001111 */
[----:B------:R-:W-:Y:S02]  /*4d10*/  ELECT P2, URZ, PT ;  /* 0x0000000000ff782f */ /* 0x000fe40003840000 */
[----:B------:R-:W-:Y:S01]  /*4d20*/  IADD3 R14, PT, PT, R14, 0x1, RZ ;  /* 0x000000010e0e7810 */ /* 0x000fe20007ffe0ff */
[----:B--2---:R-:W-:Y:S10]  /*4d30*/  @!P0 BRA `(.L_x_92) ;  /* 0x00000030008c8947 */ /* 0x004ff40003800000 */
.L_x_146:
[----:B------:R-:W-:Y:S01]  /*4d40*/  PLOP3.LUT P1, PT, P1, P2, PT, 0xf2, 0x2f ;  /* 0x00000000002f781c */ /* 0x000fe20000f25e72 */
[----:B------:R-:W-:Y:S01]  /*4d50*/  UMOV UR18, 0x0 ;  /* 0x0000000000127882 */ /* 0x000fe20000000000 */
[----:B------:R-:W-:Y:S01]  /*4d60*/  UMOV UR19, 0x10000000 ;  /* 0x1000000000137882 */ /* 0x000fe20000000000 */
[----:B------:R-:W-:Y:S01]  /*4d70*/  UMOV UR12, UR36 ;  /* 0x00000024000c7c82 */ /* 0x000fe20008000000 */
[----:B------:R-:W-:Y:S01]  /*4d80*/  LOP3.LUT R15, R15, 0x1, RZ, 0x3c, !PT ;  /* 0x000000010f0f7812 */ /* 0x000fe200078e3cff */
[----:B------:R-:W-:Y:S01]  /*4d90*/  UPLOP3.LUT UP3, UPT, UPT, UPT, UPT, 0x80, 0x8 ;  /* 0x000000000008789c */ /* 0x000fe20003f6f070 */
[----:B------:R-:W-:Y:S07]  /*4da0*/  UMOV UR36, UR24 ;  /* 0x0000001800247c82 */ /* 0x000fee0008000000 */
[----:B-1----:R-:W-:Y:S01]  /*4db0*/  @!P1 IADD3 R6, P0, PT, R16, 0x580, RZ ;  /* 0x0000058010069810 */ /* 0x002fe20007f1e0ff */
[----:B------:R-:W-:Y:S03]  /*4dc0*/  VOTEU.ALL UP0, P1 ;  /* 0x0000000000ff7886 */ /* 0x000fe60000800000 */
[----:B------:R-:W-:Y:S01]  /*4dd0*/  @!P1 R2UR UR5, R6 ;  /* 0x00000000060592ca */ /* 0x000fe200000e0000 */
[----:B------:R-:W-:Y:S01]  /*4de0*/  @!P1 IMAD.X R0, RZ, RZ, R17, P0 ;  /* 0x000000ffff009224 */ /* 0x000fe200000e0611 */
[----:B------:R-:W-:Y:S01]  /*4df0*/  @!UP0 USHF.L.U32 UR10, UR46, 0x6, URZ ;  /* 0x000000062e0a8899 */ /* 0x000fe200080006ff */
[----:B------:R-:W-:Y:S01]  /*4e00*/  ISETP.NE.AND P0, PT, R14, 0x2, PT ;  /* 0x000000020e00780c */ /* 0x000fe20003f05270 */
[----:B------:R-:W-:Y:S02]  /*4e10*/  @!UP0 USHF.L.U32 UR11, UR45, 0x7, URZ ;  /* 0x000000072d0b8899 */ /* 0x000fe400080006ff */
[----:B------:R-:W-:Y:S01]  /*4e20*/  @!P1 R2UR UR4, R0 ;  /* 0x00000000000492ca */ /* 0x000fe200000e0000 */
[----:B------:R-:W-:Y:S01]  /*4e30*/  @!UP0 UIADD3 UR8, UPT, UPT, UR17, 0x200, URZ ;  /* 0x0000020011088890 */ /* 0x000fe2000fffe0ff */
[----:B------:R-:W-:Y:S01]  /*4e40*/  SEL R0, RZ, 0x1, P0 ;  /* 0x00000001ff007807 */ /* 0x000fe20000000000 */
[----:B------:R-:W-:Y:S01]  /*4e50*/  @!UP0 UIADD3 UR9, UPT, UPT, UR17, 0x40, URZ ;  /* 0x0000004011098890 */ /* 0x000fe2000fffe0ff */
[----:B------:R-:W-:Y:S01]  /*4e60*/  SEL R14, R14, RZ, P0 ;  /* 0x000000ff0e0e7207 */ /* 0x000fe20000000000 */
[----:B------:R-:W-:Y:S01]  /*4e70*/  VOTEU.ALL UP0, P1 ;  /* 0x0000000000ff7886 */ /* 0x000fe20000800000 */
[----:B------:R-:W-:Y:S01]  /*4e80*/  LOP3.LUT R13, R13, R0, RZ, 0x3c, !PT ;  /* 0x000000000d0d7212 */ /* 0x000fe200078e3cff */
[----:B------:R-:W-:Y:S01]  /*4e90*/  IMAD.U32 R6, RZ, RZ, UR5 ;  /* 0x00000005ff067e24 */ /* 0x000fe2000f8e00ff */
[----:B------:R-:W-:Y:S02]  /*4ea0*/  UIADD3 UR46, UPT, UPT, UR7, UR57, URZ ;  /* 0x00000039072e7290 */ /* 0x000fe4000fffe0ff */
[----:B------:R-:W-:Y:S03]  /*4eb0*/  UIADD3 UR45, UPT, UPT, UR13, UR60, URZ ;  /* 0x0000003c0d2d7290 */ /* 0x000fe6000fffe0ff */
[----:B------:R-:W-:Y:S01]  /*4ec0*/  IMAD.U32 R7, RZ, RZ, UR4 ;  /* 0x00000004ff077e24 */ /* 0x000fe2000f8e00ff */
[----:B------:R-:W-:Y:S04]  /*4ed0*/  @!P1 R2UR UR4, R6 ;  /* 0x00000000060492ca */ /* 0x000fe800000e0000 */
[----:B------:R-:W-:Y:S11]  /*4ee0*/  @!P1 R2UR UR5, R7 ;  /* 0x00000000070592ca */ /* 0x000ff600000e0000 */
[----:B------:R-:W-:Y:S02]  /*4ef0*/  @!UPT UIADD3 URZ, UPT, UPT, URZ, URZ, URZ ;  /* 0x000000fffffff290 */ /* 0x000fe4000fffe0ff */
[----:B------:R2:W-:Y:S01]  /*4f00*/  @!UP0 UTMALDG.3D [UR8], [UR4], desc[UR18] ;  /* 0x00001208040085b4 */ /* 0x0005e20008011000 */
[----:B------:R2:W-:Y:S01]  /*4f10*/  @!P1 SYNCS.ARRIVE.TRANS64.RED.A0TR RZ, [UR17+0x40], R12 ;  /* 0x0000400cffff99a7 */ /* 0x0005e20008300411 */
[----:B------:R-:W-:Y:S01]  /*4f20*/  SYNCS.ARRIVE.TRANS64.RED.A1T0 RZ, [UR55], RZ ;  /* 0x000000ffffff79a7 */ /* 0x000fe20008100437 */
[----:B------:R-:W-:Y:S05]  /*4f30*/  BRA.U UP1, `(.L_x_93) ;  /* 0xfffffff5018c7547 */ /* 0x000fea000b83ffff */
[----:B------:R-:W-:Y:S07]  /*4f40*/  MOV R0, UR17 ;  /* 0x0000001100007c02 */ /* 0x000fee0008000f00 */
.L_x_94:
[----:B-1----:R-:W-:-:S04]  /*4f50*/  SHF.L.U32 R2, R15, 0x1f, RZ ;  /* 0x0000001f0f027819 */ /* 0x002fc800000006ff */
[----:B------:R1:W3:Y:S03]  /*4f60*/  SYNCS.PHASECHK.TRANS64.TRYWAIT P0, [R0+URZ+0x48], R2 ;  /* 0x00004802000075a7 */ /* 0x0002e600080011ff */
[----:B---3--:R-:W-:Y:S05]  /*4f70*/  @!P0 NANOSLEEP.SYNCS 0x989680 ;  /* 0x009896800000895d */ /* 0x008fea0003900000 */
[----:B------:R-:W3:Y:S02]  /*4f80*/  @!P0 SYNCS.PHASECHK.TRANS64 P0, [R0+URZ+0x48], R2 ;  /* 0x00004802000085a7 */ /* 0x000ee400080010ff */
[----:B--23--:R-:W-:Y:S05]  /*4f90*/  @P0 EXIT ;  /* 0x000000000000094d */ /* 0x00cfea0003800000 */
[----:B------:R-:W-:Y:S05]  /*4fa0*/  BRA `(.L_x_94) ;  /* 0xfffffffc00e87947 */ /* 0x000fea000383ffff */
.L_x_85:
[----:B------:R-:W-:-:S06]  /*4fb0*/  UISETP.GE.AND UP0, UPT, UR18, 0x4, UPT ;  /* 0x000000041200788c */ /* 0x000fcc000bf06270 */
[----:B------:R-:W-:-:S13]  /*4fc0*/  PLOP3.LUT P0, PT, PT, PT, UP0, 0x80, 0x8 ;  /* 0x000000000008781c */ /* 0x000fda0003f0f008 */
[----:B------:R-:W-:Y:S05]  /*4fd0*/  @!P0 EXIT ;  /* 0x000000000000894d */ /* 0x000fea0003800000 */
[----:B------:R-:W-:Y:S01]  /*4fe0*/  BAR.SYNC.DEFER_BLOCKING 0x6, 0xa0 ;  /* 0x0182800000007b1d */ /* 0x000fe20000010000 */
[C---:B------:R-:W-:Y:S01]  /*4ff0*/  IMAD.SHL.U32 R146, R142.reuse, 0x40, RZ ;  /* 0x000000408e927824 */ /* 0x040fe200078e00ff */
[C---:B------:R-:W-:Y:S01]  /*5000*/  R2P PR, R142.reuse, 0x6 ;  /* 0x000000068e007804 */ /* 0x040fe20000000000 */
[----:B------:R-:W-:Y:S02]  /*5010*/  IMAD.SHL.U32 R4, R142, 0x8, RZ ;  /* 0x000000088e047824 */ /* 0x000fe400078e00ff */
[----:B------:R-:W-:Y:S02]  /*5020*/  HFMA2 R68, -RZ, RZ, 0, 0 ;  /* 0x00000000ff447431 */ /* 0x000fe400000001ff */
[----:B------:R-:W-:Y:S01]  /*5030*/  IMAD.MOV.U32 R144, RZ, RZ, 0x20 ;  /* 0x00000020ff907424 */ /* 0x000fe200078e00ff */
[----:B------:R-:W-:Y:S01]  /*5040*/  UMOV UR44, 0x400 ;  /* 0x00000400002c7882 */ /* 0x000fe20000000000 */
[----:B------:R-:W1:Y:S01]  /*5050*/  LDC.64 R138, c[0x0][0x888] ;  /* 0x00022200ff8a7b82 */ /* 0x000e620000000a00 */
[----:B------:R-:W-:Y:S01]  /*5060*/  ULEA UR44, UR55, UR44, 0x18 ;  /* 0x0000002c372c7291 */ /* 0x000fe2000f8ec0ff */
[----:B------:R-:W-:Y:S01]  /*5070*/  LOP3.LUT R5, R146, 0x180, RZ, 0xc0, !PT ;  /* 0x0000018092057812 */ /* 0x000fe200078ec0ff */
[----:B------:R-:W-:Y:S01]  /*5080*/  IMAD.MOV.U32 R145, RZ, RZ, 0x10 ;  /* 0x00000010ff917424 */ /* 0x000fe200078e00ff */
[----:B------:R-:W-:Y:S01]  /*5090*/  SEL R144, R144, 0xffffffe0, !P2 ;  /* 0xffffffe090907807 */ /* 0x000fe20005000000 */
[----:B------:R-:W-:Y:S01]  /*50a0*/  IMAD.U32 R69, R142, 0x10000, RZ ;  /* 0x000100008e457824 */ /* 0x000fe200078e00ff */
[----:B------:R-:W-:Y:S01]  /*50b0*/  LOP3.LUT R4, R5, 0x30, R4, 0xf8, !PT ;  /* 0x0000003005047812 */ /* 0x000fe200078ef804 */
[----:B------:R-:W-:Y:S01]  /*50c0*/  UIADD3 UR4, UPT, UPT, UR44, 0x2200, URZ ;  /* 0x000022002c047890 */ /* 0x000fe2000fffe0ff */
[----:B------:R-:W2:Y:S01]  /*50d0*/  LDC.64 R140, c[0x0][0x890] ;  /* 0x00022400ff8c7b82 */ /* 0x000ea20000000a00 */
[----:B------:R-:W-:-:S02]  /*50e0*/  SEL R145, R145, 0xfffffff0, !P1 ;  /* 0xfffffff091917807 */ /* 0x000fc40004800000 */
[----:B------:R-:W-:Y:S02]  /*50f0*/  CS2R R152, SRZ ;  /* 0x0000000000987805 */ /* 0x000fe4000001ff00 */
[----:B------:R-:W-:Y:S02]  /*5100*/  LOP3.LUT R146, R4, 0x1e40, R146, 0xf8, !PT ;  /* 0x00001e4004927812 */ /* 0x000fe400078ef892 */
[----:B------:R-:W-:Y:S02]  /*5110*/  CS2R R150, SRZ ;  /* 0x0000000000967805 */ /* 0x000fe4000001ff00 */
[----:B------:R-:W-:Y:S01]  /*5120*/  SHF.R.U32.HI R143, RZ, 0x4, R144 ;  /* 0x00000004ff8f7819 */ /* 0x000fe20000011690 */
[----:B------:R-:W-:Y:S01]  /*5130*/  IMAD.U32 R154, RZ, RZ, UR4 ;  /* 0x00000004ff9a7e24 */ /* 0x000fe2000f8e00ff */
[----:B------:R-:W-:Y:S01]  /*5140*/  LOP3.LUT R69, R69, 0x600000, RZ, 0xc0, !PT ;  /* 0x0060000045457812 */ /* 0x000fe200078ec0ff */
[----:B------:R-:W3:Y:S01]  /*5150*/  LDC.64 R136, c[0x0][0x8b0] ;  /* 0x00022c00ff887b82 */ /* 0x000ee20000000a00 */
[----:B------:R-:W4:Y:S01]  /*5160*/  LDS R0, [UR44+0x110] ;  /* 0x0001102cff007984 */ /* 0x000f220008000800 */
[----:B------:R-:W-:Y:S01]  /*5170*/  VIADD R4, R146, UR44 ;  /* 0x0000002c92047c36 */ /* 0x000fe20008000000 */
[C---:B------:R-:W-:Y:S01]  /*5180*/  LEA.HI R143, R145.reuse, R143, RZ, 0x1c ;  /* 0x0000008f918f7211 */ /* 0x040fe200078fe0ff */
[----:B------:R-:W1:Y:S02]  /*5190*/  LDCU UR53, c[0x0][0x370] ;  /* 0x00006e00ff3577ac */ /* 0x000e640008000800 */
[--C-:B------:R-:W-:Y:S01]  /*51a0*/  IMAD.IADD R145, R145, 0x1, R4.reuse ;  /* 0x0000000191917824 */ /* 0x100fe200078e0204 */
[----:B------:R-:W-:Y:S01]  /*51b0*/  IADD3 R144, PT, PT, R144, R4, RZ ;  /* 0x0000000490907210 */ /* 0x000fe20007ffe0ff */
[----:B------:R-:W1:Y:S01]  /*51c0*/  LDC.64 R134, c[0x0][0x8a8] ;  /* 0x00022a00ff867b82 */ /* 0x000e620000000a00 */
[----:B------:R-:W-:Y:S01]  /*51d0*/  IMAD R143, R143, 0x10, R4 ;  /* 0x000000108f8f7824 */ /* 0x000fe200078e0204 */
[----:B------:R-:W1:Y:S01]  /*51e0*/  LDCU.64 UR62, c[0x0][0x348] ;  /* 0x00006900ff3e77ac */ /* 0x000e620008000a00 */
[----:B------:R-:W1:Y:S01]  /*51f0*/  LDCU UR41, c[0x0][0xb0c] ;  /* 0x00016180ff2977ac */ /* 0x000e620008000800 */
[----:B------:R-:W1:Y:S01]  /*5200*/  LDCU UR39, c[0x0][0xb30] ;  /* 0x00016600ff2777ac */ /* 0x000e620008000800 */
[----:B------:R-:W1:Y:S01]  /*5210*/  LDCU.64 UR58, c[0x0][0x888] ;  /* 0x00011100ff3a77ac */ /* 0x000e620008000a00 */
[----:B------:R-:W1:Y:S01]  /*5220*/  LDCU.64 UR42, c[0x0][0xb28] ;  /* 0x00016500ff2a77ac */ /* 0x000e620008000a00 */
[----:B------:R-:W1:Y:S01]  /*5230*/  LDCU.128 UR48, c[0x0][0xb10] ;  /* 0x00016200ff3077ac */ /* 0x000e620008000c00 */
[----:B------:R-:W1:Y:S01]  /*5240*/  LDCU UR52, c[0x0][0x374] ;  /* 0x00006e80ff3477ac */ /* 0x000e620008000800 */
[----:B------:R-:W-:Y:S01]  /*5250*/  UIADD3 UR56, UPT, UPT, UR44, 0x200, URZ ;  /* 0x000002002c387890 */ /* 0x000fe2000fffe0ff */
[----:B--2-4-:R-:W-:-:S11]  /*5260*/  IMAD.IADD R69, R0, 0x1, R69 ;  /* 0x0000000100457824 */ /* 0x014fd600078e0245 */
.L_x_112:
[----:B------:R-:W-:Y:S02]  /*5270*/  LEA R3, R150, UR44, 0x3 ;  /* 0x0000002c96037c11 */ /* 0x000fe4000f8e18ff */
[----:B------:R-:W-:Y:S02]  /*5280*/  SHF.L.U32 R0, R152, 0x1f, RZ ;  /* 0x0000001f98007819 */ /* 0x000fe400000006ff */
[----:B------:R-:W-:Y:S02]  /*5290*/  LEA R4, R150, UR44, 0x4 ;  /* 0x0000002c96047c11 */ /* 0x000fe4000f8e20ff */
[----:B--2---:R-:W2:Y:S02]  /*52a0*/  SYNCS.PHASECHK.TRANS64.TRYWAIT P0, [R3+URZ+0x60], R0 ;  /* 0x00006000030075a7 */ /* 0x004ea400080011ff */
[----:B-12---:R-:W-:Y:S05]  /*52b0*/  @!P0 BRA `(.L_x_95) ;  /* 0x0000002c00448947 */ /* 0x006fea0003800000 */
.L_x_147:
[----:B------:R-:W4:Y:S01]  /*52c0*/  LDS.128 R4, [R4+0xf0] ;  /* 0x0000f00004047984 */ /* 0x000f220000000c00 */
[----:B------:R-:W-:Y:S01]  /*52d0*/  UISETP.GE.AND UP0, UPT, UR40, 0x1, UPT ;  /* 0x000000012800788c */ /* 0x000fe2000bf06270 */
[----:B------:R-:W-:Y:S01]  /*52e0*/  @!PT LDS RZ, [RZ] ;  /* 0x00000000fffff984 */ /* 0x000fe20000000800 */
[----:B------:R-:W-:Y:S01]  /*52f0*/  @!PT LDS RZ, [RZ] ;  /* 0x00000000fffff984 */ /* 0x000fe20000000800 */
[----:B------:R-:W-:Y:S01]  /*5300*/  @!PT LDS RZ, [RZ] ;  /* 0x00000000fffff984 */ /* 0x000fe20000000800 */
[----:B------:R-:W-:Y:S01]  /*5310*/  @!PT LDS RZ, [RZ] ;  /* 0x00000000fffff984 */ /* 0x000fe20000000800 */
[----:B------:R1:W-:Y:S06]  /*5320*/  MEMBAR.ALL.CTA ;  /* 0x0000000000007992 */ /* 0x0003ec0000008000 */
[----:B-1----:R-:W1:Y:S01]  /*5330*/  FENCE.VIEW.ASYNC.S ;  /* 0x00000000000073c6 */ /* 0x002e620000000000 */
[----:B----4-:R-:W-:Y:S11]  /*5340*/  LOP3.LUT P0, RZ, R6, 0x1, RZ, 0xc0, !PT ;  /* 0x0000000106ff7812 */ /* 0x010ff6000780c0ff */
[----:B------:R-:W-:Y:S02]  /*5350*/  @!UPT UIADD3 URZ, UPT, UPT, URZ, URZ, URZ ;  /* 0x000000fffffff290 */ /* 0x000fe4000fffe0ff */
[----:B-1----:R-:W-:Y:S01]  /*5360*/  VOTEU.ANY UP1, P0 ;  /* 0x0000000000ff7886 */ /* 0x002fe20000020100 */
[----:B------:R-:W-:Y:S01]  /*5370*/  PLOP3.LUT P0, PT, PT, PT, UP1, 0x80, 0x8 ;  /* 0x000000000008781c */ /* 0x000fe20003f0f018 */
[----:B------:R-:W-:Y:S11]  /*5380*/  UP2UR UR47, UPR, URZ, 0x2 ;  /* 0x00000002ff2f7883 */ /* 0x000ff60008000000 */
[----:B------:R-:W-:Y:S01]  /*5390*/  @!UPT UIADD3 URZ, UPT, UPT, URZ, URZ, URZ ;  /* 0x000000fffffff290 */ /* 0x000fe2000fffe0ff */
        /* <DEDUP_REMOVED lines=13> */
[----:B------:R-:W2:Y:S01]  /*5470*/  LDCU UR12, c[0x0][0xb20] ;  /* 0x00016400ff0c77ac */ /* 0x000ea20008000800 */
[----:B------:R-:W-:Y:S02]  /*5480*/  UIMAD.WIDE.U32 UR4, UR52, UR51, URZ ;  /* 0x00000033340472a5 */ /* 0x000fe4000f8e00ff */
[----:B------:R-:W-:Y:S02]  /*5490*/  UIMAD.WIDE.U32 UR6, UR53, UR48, URZ ;  /* 0x00000030350672a5 */ /* 0x000fe4000f8e00ff */
[----:B------:R-:W-:Y:S02]  /*54a0*/  UISETP.NE.AND UP0, UPT, UR50, 0x1, UPT ;  /* 0x000000013200788c */ /* 0x000fe4000bf05270 */
[----:B------:R-:W-:Y:S02]  /*54b0*/  UIMAD.WIDE.U32 UR8, UR37, UR51, URZ ;  /* 0x00000033250872a5 */ /* 0x000fe4000f8e00ff */
[----:B------:R-:W-:Y:S02]  /*54c0*/  UIMAD.WIDE.U32 UR10, UR38, UR48, URZ ;  /* 0x00000030260a72a5 */ /* 0x000fe4000f8e00ff */
[----:B------:R-:W-:Y:S02]  /*54d0*/  UISETP.NE.AND UP1, UPT, UR41, 0x1, UPT ;  /* 0x000000012900788c */ /* 0x000fe4000bf25270 */
[----:B------:R-:W-:Y:S01]  /*54e0*/  UISETP.NE.AND UP2, UPT, UR40, 0x1, UPT ;  /* 0x000000012800788c */ /* 0x000fe2000bf45270 */
[----:B------:R-:W-:Y:S02]  /*54f0*/  UMOV UR4, UR5 ;  /* 0x0000000500047c82 */ /* 0x000fe40008000000 */
[----:B--2---:R-:W-:Y:S03]  /*5500*/  USHF.R.U32.HI UR5, URZ, UR12, UR4 ;  /* 0x0000000cff057299 */ /* 0x004fe60008011604 */
[----:B------:R-:W-:Y:S02]  /*5510*/  UMOV UR4, UR7 ;  /* 0x0000000700047c82 */ /* 0x000fe40008000000 */
[----:B------:R-:W-:Y:S02]  /*5520*/  USHF.R.U32.HI UR7, URZ, UR49, UR4 ;  /* 0x00000031ff077299 */ /* 0x000fe40008011604 */
[----:B------:R-:W-:Y:S02]  /*5530*/  USEL UR4, UR52, UR5, !UP0 ;  /* 0x0000000534047287 */ /* 0x000fe4000c000000 */
[----:B------:R-:W-:Y:S01]  /*5540*/  USEL UR7, UR53, UR7, !UP1 ;  /* 0x0000000735077287 */ /* 0x000fe2000c800000 */
[----:B------:R-:W-:Y:S01]  /*5550*/  UMOV UR5, UR9 ;  /* 0x0000000900057c82 */ /* 0x000fe20008000000 */
[----:B------:R-:W-:Y:S02]  /*5560*/  UIMAD.WIDE.U32 UR8, UR4, UR42, URZ ;  /* 0x0000002a040872a5 */ /* 0x000fe4000f8e00ff */
[----:B------:R-:W-:Y:S03]  /*5570*/  USHF.R.U32.HI UR6, URZ, UR12, UR5 ;  /* 0x0000000cff067299 */ /* 0x000fe60008011605 */
[----:B------:R-:W-:Y:S01]  /*5580*/  UMOV UR5, UR11 ;  /* 0x0000000b00057c82 */ /* 0x000fe20008000000 */
[----:B------:R-:W-:Y:S02]  /*5590*/  UIMAD.WIDE.U32 UR10, UR7, UR42, URZ ;  /* 0x0000002a070a72a5 */ /* 0x000fe4000f8e00ff */
[----:B------:R-:W-:Y:S02]  /*55a0*/  USHF.R.U32.HI UR12, URZ, UR49, UR5 ;  /* 0x00000031ff0c7299 */ /* 0x000fe40008011605 */
[----:B------:R-:W-:Y:S01]  /*55b0*/  USEL UR6, UR37, UR6, !UP0 ;  /* 0x0000000625067287 */ /* 0x000fe2000c000000 */
[----:B------:R-:W-:Y:S02]  /*55c0*/  UMOV UR5, UR9 ;  /* 0x0000000900057c82 */ /* 0x000fe40008000000 */
[----:B------:R-:W-:Y:S01]  /*55d0*/  UMOV UR10, UR11 ;  /* 0x0000000b000a7c82 */ /* 0x000fe20008000000 */
[----:B------:R-:W-:Y:S02]  /*55e0*/  @UP2 USHF.R.U32.HI UR4, URZ, UR43, UR5 ;  /* 0x0000002bff042299 */ /* 0x000fe40008011605 */
[----:B------:R-:W-:Y:S02]  /*55f0*/  @UP2 USHF.R.U32.HI UR7, URZ, UR43, UR10 ;  /* 0x0000002bff072299 */ /* 0x000fe4000801160a */
[----:B------:R-:W-:Y:S02]  /*5600*/  UIMAD UR4, UR40, UR4, URZ ;  /* 0x00000004280472a4 */ /* 0x000fe4000f8e02ff */
[----:B------:R-:W-:Y:S02]  /*5610*/  UIMAD.WIDE.U32 UR10, UR6, UR42, URZ ;  /* 0x0000002a060a72a5 */ /* 0x000fe4000f8e00ff */
[----:B------:R-:W-:Y:S02]  /*5620*/  USEL UR5, UR38, UR12, !UP1 ;  /* 0x0000000c26057287 */ /* 0x000fe4000c800000 */
[----:B------:R-:W-:Y:S02]  /*5630*/  UIMAD UR8, UR40, UR7, URZ ;  /* 0x00000007280872a4 */ /* 0x000fe4000f8e02ff */
[----:B------:R-:W-:Y:S03]  /*5640*/  UISETP.GE.AND UP0, UPT, UR6, UR4, UPT ;  /* 0x000000040600728c */ /* 0x000fe6000bf06270 */
[----:B------:R-:W-:Y:S01]  /*5650*/  UMOV UR4, UR11 ;  /* 0x0000000b00047c82 */ /* 0x000fe20008000000 */
[----:B------:R-:W-:Y:S02]  /*5660*/  UISETP.GE.OR UP0, UPT, UR5, UR8, UP0 ;  /* 0x000000080500728c */ /* 0x000fe40008706670 */
[----:B------:R-:W-:Y:S02]  /*5670*/  USHF.R.U32.HI UR4, URZ, UR43, UR4 ;  /* 0x0000002bff047299 */ /* 0x000fe40008011604 */
[----:B------:R-:W-:Y:S02]  /*5680*/  UIMAD.WIDE.U32 UR8, UR5, UR42, URZ ;  /* 0x0000002a050872a5 */ /* 0x000fe4000f8e00ff */
[----:B------:R-:W-:Y:S02]  /*5690*/  USEL UR11, UR6, UR4, !UP2 ;  /* 0x00000004060b7287 */ /* 0x000fe4000d000000 */
[----:B------:R-:W-:Y:S02]  /*56a0*/  UIADD3 UR8, UPT, UPT, -UR5, URZ, URZ ;  /* 0x000000ff05087290 */ /* 0x000fe4000fffe1ff */
[----:B------:R-:W-:Y:S01]  /*56b0*/  UIADD3 UR10, UPT, UPT, -UR11, URZ, URZ ;  /* 0x000000ff0b0a7290 */ /* 0x000fe2000fffe1ff */
[----:B------:R-:W-:Y:S01]  /*56c0*/  @!UP0 UMOV UR4, UR9 ;  /* 0x0000000900048c82 */ /* 0x000fe20008000000 */
[----:B------:R-:W-:Y:S02]  /*56d0*/  UIADD3 UR9, UPT, UPT, -UR6, URZ, URZ ;  /* 0x000000ff06097290 */ /* 0x000fe4000fffe1ff */
[----:B------:R-:W-:Y:S02]  /*56e0*/  @!UP0 USHF.R.U32.HI UR4, URZ, UR43, UR4 ;  /* 0x0000002bff048299 */ /* 0x000fe40008011604 */
[----:B------:R-:W-:Y:S02]  /*56f0*/  UIMAD UR10, UR40, UR10, UR6 ;  /* 0x0000000a280a72a4 */ /* 0x000fe4000f8e0206 */
[----:B------:R-:W-:Y:S04]  /*5700*/  @!UP0 USEL UR4, UR5, UR4, !UP2 ;  /* 0x0000000405048287 */ /* 0x000fe8000d000000 */
[----:B------:R-:W-:Y:S02]  /*5710*/  @!UP0 UIMAD UR10, UR7, UR10, UR4 ;  /* 0x0000000a070a82a4 */ /* 0x000fe4000f8e0204 */
[----:B------:R-:W-:Y:S02]  /*5720*/  @!UP0 UIADD3 UR11, UPT, UPT, UR11, -UR4, URZ ;  /* 0x800000040b0b8290 */ /* 0x000fe4000fffe0ff */
[----:B------:R-:W-:Y:S02]  /*5730*/  UIMAD UR7, UR41, UR8, UR38 ;  /* 0x00000008290772a4 */ /* 0x000fe4000f8e0226 */
[----:B------:R-:W-:Y:S02]  /*5740*/  @!UP0 UIMAD UR6, UR11, UR40, UR5 ;  /* 0x000000280b0682a4 */ /* 0x000fe4000f8e0205 */
[----:B------:R-:W-:Y:S01]  /*5750*/  UIMAD UR4, UR50, UR9, UR37 ;  /* 0x00000009320472a4 */ /* 0x000fe2000f8e0225 */
[----:B------:R-:W-:Y:S02]  /*5760*/  @!UP0 UMOV UR5, UR10 ;  /* 0x0000000a00058c82 */ /* 0x000fe40008000000 */
[----:B------:R-:W-:Y:S02]  /*5770*/  UIMAD UR38, UR5, UR41, UR7 ;  /* 0x00000029052672a4 */ /* 0x000fe4000f8e0207 */
[----:B------:R-:W-:Y:S11]  /*5780*/  UIMAD UR37, UR6, UR50, UR4 ;  /* 0x00000032062572a4 */ /* 0x000ff6000f8e0204 */
[----:B------:R-:W-:Y:S01]  /*5790*/  @!UPT UIADD3 URZ, UPT, UPT, URZ, URZ, URZ ;  /* 0x000000fffffff290 */ /* 0x000fe2000fffe0ff */
.L_x_96:
[----:B------:R-:W-:Y:S01]  /*57a0*/  UISETP.NE.AND UP0, UPT, UR39, 0x1, UPT ;  /* 0x000000012700788c */ /* 0x000fe2000bf05270 */
[----:B------:R-:W-:Y:S10]  /*57b0*/  IADD3 R150, PT, PT, R150, 0x1, RZ ;  /* 0x0000000196967810 */ /* 0x000ff40007ffe0ff */
[----:B------:R-:W2:Y:S01]  /*57c0*/  @!UP0 LDCU.128 UR12, c[0x0][0xb10] ;  /* 0x00016200ff0c87ac */ /* 0x000ea20008000c00 */
[----:B------:R-:W4:Y:S01]  /*57d0*/  @!UP0 LDCU UR5, c[0x0][0xb0c] ;  /* 0x00016180ff0587ac */ /* 0x000f220008000800 */
[----:B------:R-:W3:Y:S01]  /*57e0*/  @!UP0 LDCU UR10, c[0x0][0xb20] ;  /* 0x00016400ff0a87ac */ /* 0x000ee20008000800 */
[----:B--2---:R-:W-:Y:S02]  /*57f0*/  UIMAD.WIDE.U32 UR8, UR38, UR12, URZ ;  /* 0x0000000c260872a5 */ /* 0x004fe4000f8e00ff */
[----:B------:R-:W-:Y:S02]  /*5800*/  UIMAD.WIDE.U32 UR6, UR37, UR15, URZ ;  /* 0x0000000f250672a5 */ /* 0x000fe4000f8e00ff */
[----:B------:R-:W-:Y:S03]  /*5810*/  @!UP0 UISETP.NE.AND UP1, UPT, UR14, 0x1, UPT ;  /* 0x000000010e00888c */ /* 0x000fe6000bf25270 */
[----:B------:R-:W-:Y:S01]  /*5820*/  @!UP0 UMOV UR4, UR9 ;  /* 0x0000000900048c82 */ /* 0x000fe20008000000 */
[----:B----4-:R-:W-:Y:S02]  /*5830*/  @!UP0 UISETP.NE.AND UP2, UPT, UR5, 0x1, UPT ;  /* 0x000000010500888c */ /* 0x010fe4000bf45270 */
[----:B------:R-:W-:Y:S01]  /*5840*/  @!UP0 USHF.R.U32.HI UR4, URZ, UR13, UR4 ;  /* 0x0000000dff048299 */ /* 0x000fe20008011604 */
[----:B------:R-:W-:Y:S02]  /*5850*/  @!UP0 UMOV UR6, UR7 ;  /* 0x0000000700068c82 */ /* 0x000fe40008000000 */
[----:B---3--:R-:W-:Y:S02]  /*5860*/  @!UP0 USHF.R.U32.HI UR6, URZ, UR10, UR6 ;  /* 0x0000000aff068299 */ /* 0x008fe40008011606 */
[----:B------:R-:W-:Y:S02]  /*5870*/  @!UP0 USEL UR7, UR38, UR4, !UP2 ;  /* 0x0000000426078287 */ /* 0x000fe4000d000000 */
[----:B------:R-:W-:Y:S04]  /*5880*/  @!UP0 USEL UR6, UR37, UR6, !UP1 ;  /* 0x0000000625068287 */ /* 0x000fe8000c800000 */
[----:B------:R-:W-:Y:S02]  /*5890*/  @!UP0 UIADD3 UR4, UPT, UPT, -UR7, UR6, URZ ;  /* 0x0000000607048290 */ /* 0x000fe4000fffe1ff */
[----:B------:R-:W-:Y:S02]  /*58a0*/  @!UP0 UIADD3 UR6, UPT, UPT, UR7, -UR6, URZ ;  /* 0x8000000607068290 */ /* 0x000fe4000fffe0ff */
[----:B------:R-:W-:Y:S02]  /*58b0*/  @!UP0 UIMAD UR38, UR4, UR5, UR38 ;  /* 0x00000005042682a4 */ /* 0x000fe4000f8e0226 */
[----:B------:R-:W-:Y:S02]  /*58c0*/  @!UP0 UIMAD UR37, UR6, UR14, UR37 ;  /* 0x0000000e062582a4 */ /* 0x000fe4000f8e0225 */
[----:B------:R-:W-:Y:S09]  /*58d0*/  ULOP3.LUT UP0, URZ, UR56, 0x1b0, URZ, 0xc0, !UPT ;  /* 0x000001b038ff7892 */ /* 0x000ff2000f80c0ff */
[----:B------:R-:W-:Y:S05]  /*58e0*/  BRA.U !UP0, `(.L_x_97) ;  /* 0x0000000108407547 */ /* 0x000fea000b800000 */
[----:B------:R-:W2:Y:S01]  /*58f0*/  LDCU.64 UR8, c[0x4][0x80] ;  /* 0x01001000ff0877ac */ /* 0x000ea20008000a00 */
[----:B------:R-:W-:Y:S01]  /*5900*/  MOV R3, 0x0 ;  /* 0x0000000000037802 */ /* 0x000fe20000000f00 */
[----:B------:R-:W-:Y:S02]  /*5910*/  HFMA2 R12, -RZ, RZ, 0, 5.9604644775390625e-08 ;  /* 0x00000001ff0c7431 */ /* 0x000fe400000001ff */
[----:B------:R-:W-:Y:S02]  /*5920*/  IMAD.MOV.U32 R8, RZ, RZ, 0x70 ;  /* 0x00000070ff087424 */ /* 0x000fe400078e00ff */
[----:B------:R-:W-:Y:S01]  /*5930*/  IMAD.MOV.U32 R13, RZ, RZ, RZ ;  /* 0x000000ffff0d7224 */ /* 0x000fe200078e00ff */
[----:B------:R-:W3:Y:S01]  /*5940*/  LDCU.64 UR6, c[0x4][0x88] ;  /* 0x01001100ff0677ac */ /* 0x000ee20008000a00 */
[----:B------:R-:W4:Y:S01]  /*5950*/  LDC.64 R2, c[0x4][R3] ;  /* 0x0100000003027b82 */ /* 0x000f220000000a00 */
[----:B------:R-:W1:Y:S01]  /*5960*/  LDCU.64 UR4, c[0x4][0x8] ;  /* 0x01000100ff0477ac */ /* 0x000e620008000a00 */
[----:B--2---:R-:W-:Y:S01]  /*5970*/  MOV R5, UR9 ;  /* 0x0000000900057c02 */ /* 0x004fe20008000f00 */
[----:B------:R-:W-:Y:S01]  /*5980*/  IMAD.U32 R4, RZ, RZ, UR8 ;  /* 0x00000008ff047e24 */ /* 0x000fe2000f8e00ff */
[----:B---3--:R-:W-:Y:S01]  /*5990*/  MOV R7, UR7 ;  /* 0x0000000700077c02 */ /* 0x008fe20008000f00 */
[----:B------:R-:W-:Y:S01]  /*59a0*/  IMAD.U32 R6, RZ, RZ, UR6 ;  /* 0x00000006ff067e24 */ /* 0x000fe2000f8e00ff */
[----:B-1----:R-:W-:Y:S01]  /*59b0*/  MOV R11, UR5 ;  /* 0x00000005000b7c02 */ /* 0x002fe20008000f00 */
[----:B------:R-:W-:Y:S02]  /*59c0*/  IMAD.U32 R10, RZ, RZ, UR4 ;  /* 0x00000004ff0a7e24 */ /* 0x000fe4000f8e00ff */
[----:B------:R-:W-:Y:S07]  /*59d0*/  LEPC R20, `(.L_x_97) ;  /* 0x000000001014794e */ /* 0x000fee0000000000 */
[----:B----45:R-:W-:Y:S05]  /*59e0*/  CALL.ABS.NOINC R2 ;  /* 0x0000000002007343 */ /* 0x030fea0003c00000 */
.L_x_97:
[----:B------:R-:W-:Y:S01]  /*59f0*/  LOP3.LUT P0, RZ, R154, 0x1b0, RZ, 0xc0, !PT ;  /* 0x000001b09aff7812 */ /* 0x000fe2000780c0ff */
[----:B------:R-:W-:Y:S11]  /*5a00*/  BSSY.RECONVERGENT B6, `(.L_x_98) ;  /* 0x0000013000067945 */ /* 0x000ff60003800200 */
[----:B------:R-:W-:Y:S01]  /*5a10*/  @!UPT UIADD3 URZ, UPT, UPT, URZ, URZ, URZ ;  /* 0x000000fffffff290 */ /* 0x000fe2000fffe0ff */
[----:B------:R-:W-:Y:S05]  /*5a20*/  @!P0 BRA `(.L_x_99) ;  /* 0x0000000000408947 */ /* 0x000fea0003800000 */
        /* <DEDUP_REMOVED lines=16> */
.L_x_99:
[----:B------:R-:W-:Y:S05]  /*5b30*/  BSYNC.RECONVERGENT B6 ;  /* 0x0000000000067941 */ /* 0x000fea0003800200 */
.L_x_98:
[----:B------:R-:W-:Y:S01]  /*5b40*/  ISETP.NE.U32.AND P3, PT, R140, RZ, PT ;  /* 0x000000ff8c00720c */ /* 0x000fe20003f65070 */
[----:B------:R-:W-:Y:S01]  /*5b50*/  UISETP.NE.AND UP1, UPT, UR61, URZ, UPT ;  /* 0x000000ff3d00728c */ /* 0x000fe2000bf25270 */
[----:B------:R-:W-:Y:S02]  /*5b60*/  ISETP.NE.U32.AND P4, PT, R136, RZ, PT ;  /* 0x000000ff8800720c */ /* 0x000fe40003f85070 */
[----:B------:R-:W-:Y:S02]  /*5b70*/  ISETP.NE.AND.EX P3, PT, R141, RZ, PT, P3 ;  /* 0x000000ff8d00720c */ /* 0x000fe40003f65330 */
[----:B------:R-:W-:Y:S02]  /*5b80*/  PLOP3.LUT P1, PT, PT, PT, PT, 0x8, 0x80 ;  /* 0x000000000080781c */ /* 0x000fe40003f2e170 */
[----:B------:R-:W-:Y:S02]  /*5b90*/  PLOP3.LUT P0, PT, PT, PT, UP1, 0x80, 0x8 ;  /* 0x000000000008781c */ /* 0x000fe40003f0f018 */
[----:B------:R-:W-:Y:S02]  /*5ba0*/  ISETP.NE.AND.EX P4, PT, R137, RZ, PT, P4 ;  /* 0x000000ff8900720c */ /* 0x000fe40003f85340 */
[----:B------:R-:W2:Y:S09]  /*5bb0*/  @UP1 LDCU.64 UR4, c[0x0][0x888] ;  /* 0x00011100ff0417ac */ /* 0x000eb20008000a00 */
[----:B------:R-:W-:Y:S01]  /*5bc0*/  @P0 PLOP3.LUT P1, PT, P3, PT, PT, 0x80, 0x8 ;  /* 0x000000000008081c */ /* 0x000fe20001f2f070 */
[----:B--2---:R-:W-:Y:S04]  /*5bd0*/  @UP1 UISETP.NE.U32.AND UP0, UPT, UR4, URZ, UPT ;  /* 0x000000ff0400128c */ /* 0x004fe8000bf05070 */
[----:B------:R-:W-:Y:S04]  /*5be0*/  @UP1 UISETP.NE.AND.EX UP0, UPT, UR5, URZ, UPT, UP0 ;  /* 0x000000ff0500128c */ /* 0x000fe8000bf05300 */
[----:B------:R-:W-:Y:S01]  /*5bf0*/  @UP1 USEL UR4, URZ, 0xffffffff, UP0 ;  /* 0xffffffffff041887 */ /* 0x000fe20008000000 */
[----:B------:R-:W-:Y:S11]  /*5c00*/  @!P3 BRA `(.L_x_100) ;  /* 0x000000000030b947 */ /* 0x000ff60003800000 */
        /* <DEDUP_REMOVED lines=12> */
.L_x_100:
[----:B------:R-:W-:Y:S05]  /*5cd0*/  @!P4 BRA `(.L_x_101) ;  /* 0x000000000024c947 */ /* 0x000fea0003800000 */
[----:B------:R-:W-:Y:S01]  /*5ce0*/  ISETP.NE.U32.AND P2, PT, R134, RZ, PT ;  /* 0x000000ff8600720c */ /* 0x000fe20003f45070 */
[----:B------:R-:W2:Y:S03]  /*5cf0*/  LDCU.64 UR6, c[0x0][0x358] ;  /* 0x00006b00ff0677ac */ /* 0x000ea60008000a00 */
[----:B------:R-:W-:Y:S11]  /*5d00*/  ISETP.NE.AND.EX P2, PT, R135, RZ, PT, P2 ;  /* 0x000000ff8700720c */ /* 0x000ff60003f45320 */
[----:B------:R-:W-:Y:S02]  /*5d10*/  @!UPT UIADD3 URZ, UPT, UPT, URZ, URZ, URZ ;  /* 0x000000fffffff290 */ /* 0x000fe4000fffe0ff */
[----:B------:R-:W4:Y:S01]  /*5d20*/  @P2 LDC.64 R2, c[0x0][0x8a8] ;  /* 0x00022a00ff022b82 */ /* 0x000f220000000a00 */
[----:B-1----:R-:W-:Y:S04]  /*5d30*/  @P2 IMAD R0, R136, UR36, RZ ;  /* 0x0000002488002c24 */ /* 0x002fe8000f8e02ff */
[----:B----4-:R-:W-:Y:S05]  /*5d40*/  @P2 IMAD.WIDE R2, R0, 0x4, R2 ;  /* 0x0000000400022825 */ /* 0x010fea00078e0202 */
[----:B--2--5:R2:W5:Y:S02]  /*5d50*/  @P2 LDG.E R70, desc[UR6][R2.64] ;  /* 0x0000000602462981 */ /* 0x024564000c1e1900 */
[----:B--2---:R-:W4:Y:S02]  /*5d60*/  @!P2 LDC R70, c[0x0][0x8a0] ;  /* 0x00022800ff46ab82 */ /* 0x004f240000000800 */
.L_x_101:
[----:B---3-5:R-:W-:Y:S01]  /*5d70*/  @P0 ISETP.NE.AND P4, PT, R72, RZ, PT ;  /* 0x000000ff4800020c */ /* 0x028fe20003f85270 */
[----:B-1----:R-:W-:Y:S01]  /*5d80*/  IMAD.U32 R0, RZ, RZ, UR4 ;  /* 0x00000004ff007e24 */ /* 0x002fe2000f8e00ff */
[----:B------:R-:W-:Y:S01]  /*5d90*/  @P0 LOP3.LUT P2, RZ, R147, 0xff, RZ, 0xc0, !PT ;  /* 0x000000ff93ff0812 */ /* 0x000fe2000784c0ff */
[----:B------:R-:W-:Y:S01]  /*5da0*/  BSSY B1, `(.L_x_102) ;  /* 0x000003d000017945 */ /* 0x000fe20003800000 */
[----:B------:R-:W-:Y:S02]  /*5db0*/  @P0 SEL R2, RZ, 0xffffffff, P4 ;  /* 0xffffffffff020807 */ /* 0x000fe40002000000 */
[----:B------:R-:W-:Y:S02]  /*5dc0*/  CS2R R90, SRZ ;  /* 0x00000000005a7805 */ /* 0x000fe4000001ff00 */
[----:B------:R-:W-:Y:S02]  /*5dd0*/  LEA R149, R68, UR44, 0x3 ;  /* 0x0000002c44957c11 */ /* 0x000fe4000f8e18ff */
[----:B------:R-:W-:Y:S02]  /*5de0*/  CS2R R88, SRZ ;  /* 0x0000000000587805 */ /* 0x000fe4000001ff00 */
[----:B------:R-:W-:Y:S02]  /*5df0*/  @P1 SEL R2, R0, R2, !P2 ;  /* 0x0000000200021207 */ /* 0x000fe40005000000 */
[----:B------:R-:W-:Y:S02]  /*5e00*/  CS2R R86, SRZ ;  /* 0x0000000000567805 */ /* 0x000fe4000001ff00 */
[----:B------:R-:W-:Y:S02]  /*5e10*/  SHF.L.U32 R4, R153, 0x1f, RZ ;  /* 0x0000001f99047819 */ /* 0x000fe400000006ff */
[----:B------:R-:W-:Y:S02]  /*5e20*/  CS2R R84, SRZ ;  /* 0x0000000000547805 */ /* 0x000fe4000001ff00 */
[----:B------:R-:W-:Y:S02]  /*5e30*/  @P0 LOP3.LUT R2, R2, 0x1, RZ, 0xc0, !PT ;  /* 0x0000000102020812 */ /* 0x000fe400078ec0ff */
[----:B------:R-:W-:Y:S02]  /*5e40*/  CS2R R82, SRZ ;  /* 0x0000000000527805 */ /* 0x000fe4000001ff00 */
[----:B------:R-:W-:Y:S02]  /*5e50*/  PLOP3.LUT P5, PT, PT, PT, PT, 0x8, 0x80 ;  /* 0x000000000080781c */ /* 0x000fe40003fae170 */
[----:B------:R-:W-:Y:S02]  /*5e60*/  CS2R R80, SRZ ;  /* 0x0000000000507805 */ /* 0x000fe4000001ff00 */
[----:B------:R-:W-:Y:S01]  /*5e70*/  ISETP.NE.U32.OR P1, PT, R2, 0x1, !P0 ;  /* 0x000000010200780c */ /* 0x000fe20004725470 */
[----:B------:R-:W-:Y:S01]  /*5e80*/  IMAD R2, R68, 0x40, R69 ;  /* 0x0000004044027824 */ /* 0x000fe200078e0245 */
[----:B------:R-:W-:Y:S02]  /*5e90*/  CS2R R18, SRZ ;  /* 0x0000000000127805 */ /* 0x000fe4000001ff00 */
[----:B------:R-:W-:Y:S09]  /*5ea0*/  CS2R R16, SRZ ;  /* 0x0000000000107805 */ /* 0x000ff2000001ff00 */
[----:B------:R-:W-:Y:S04]  /*5eb0*/  @P1 SHF.L.U32 R0, R151, 0x1f, RZ ;  /* 0x0000001f97001819 */ /* 0x000fe800000006ff */
[----:B------:R-:W1:Y:S01]  /*5ec0*/  @P1 SYNCS.PHASECHK.TRANS64.TRYWAIT P0, [UR44+0x40], R0 ;  /* 0x00004000ff0015a7 */ /* 0x000e62000800112c */
[----:B------:R2:W3:Y:S01]  /*5ed0*/  SYNCS.PHASECHK.TRANS64.TRYWAIT P4, [R149+URZ+0x80], R4 ;  /* 0x00008004950075a7 */ /* 0x0004e200080811ff */
[----:B-1----:R-:W-:Y:S01]  /*5ee0*/  @P1 PLOP3.LUT P5, PT, P0, PT, PT, 0x8, 0x80 ;  /* 0x000000000080181c */ /* 0x002fe200007ae170 */
[----:B------:R-:W-:Y:S01]  /*5ef0*/  @!UPT UIADD3 URZ, UPT, UPT, URZ, URZ, URZ ;  /* 0x000000fffffff290 */ /* 0x000fe2000fffe0ff */
[----:B--23--:R-:W-:Y:S11]  /*5f00*/  @!P1 BRA `(.L_x_103) ;  /* 0x0000000000989947 */ /* 0x00cff60003800000 */
[----:B------:R-:W-:Y:S01]  /*5f10*/  ISETP.NE.U32.AND P0, PT, RZ, UR58, PT ;  /* 0x0000003aff007c0c */ /* 0x000fe2000bf05070 */
[----:B------:R-:W-:Y:S01]  /*5f20*/  BSSY B0, `(.L_x_104) ;  /* 0x0000016000007945 */ /* 0x000fe20003800000 */
[----:B------:R-:W-:Y:S02]  /*5f30*/  ISETP.NE.AND P2, PT, R72, RZ, PT ;  /* 0x000000ff4800720c */ /* 0x000fe40003f45270 */
[----:B------:R-:W-:Y:S02]  /*5f40*/  CS2R R18, SRZ ;  /* 0x0000000000127805 */ /* 0x000fe4000001ff00 */
[----:B------:R-:W-:Y:S02]  /*5f50*/  ISETP.NE.AND.EX P0, PT, RZ, UR59, PT, P0 ;  /* 0x0000003bff007c0c */ /* 0x000fe4000bf05300 */
[----:B------:R-:W-:Y:S02]  /*5f60*/  CS2R R16, SRZ ;  /* 0x0000000000107805 */ /* 0x000fe4000001ff00 */
[----:B------:R-:W-:Y:S02]  /*5f70*/  LOP3.LUT P1, RZ, R147, 0xff, RZ, 0xc0, !PT ;  /* 0x000000ff93ff7812 */ /* 0x000fe4000782c0ff */
[----:B------:R-:W-:Y:S02]  /*5f80*/  CS2R R82, SRZ ;  /* 0x0000000000527805 */ /* 0x000fe4000001ff00 */
[----:B------:R-:W-:Y:S02]  /*5f90*/  SEL R0, RZ, 0xffffffff, P2 ;  /* 0xffffffffff007807 */ /* 0x000fe40001000000 */
[----:B------:R-:W-:Y:S02]  /*5fa0*/  CS2R R80, SRZ ;  /* 0x0000000000507805 */ /* 0x000fe4000001ff00 */
[----:B------:R-:W-:Y:S02]  /*5fb0*/  SEL R3, RZ, 0xffffffff, P0 ;  /* 0xffffffffff037807 */ /* 0x000fe40000000000 */
[----:B------:R-:W-:Y:S02]  /*5fc0*/  CS2R R86, SRZ ;  /* 0x0000000000567805 */ /* 0x000fe4000001ff00 */
[----:B------:R-:W-:Y:S02]  /*5fd0*/  CS2R R84, SRZ ;  /* 0x0000000000547805 */ /* 0x000fe4000001ff00 */
[----:B------:R-:W-:Y:S02]  /*5fe0*/  CS2R R90, SRZ ;  /* 0x00000000005a7805 */ /* 0x000fe4000001ff00 */
[----:B------:R-:W-:Y:S02]  /*5ff0*/  @P3 SEL R0, R3, R0, !P1 ;  /* 0x0000000003003207 */ /* 0x000fe40004800000 */
[----:B------:R-:W-:Y:S02]  /*6000*/  CS2R R88, SRZ ;  /* 0x0000000000587805 */ /* 0x000fe4000001ff00 */
[----:B------:R-:W-:Y:S04]  /*6010*/  LOP3.LUT R0, R0, 0x1, RZ, 0xc0, !PT ;  /* 0x0000000100007812 */ /* 0x000fe800078ec0ff */
[----:B------:R-:W-:Y:S01]  /*6020*/  ISETP.NE.U32.AND P0, PT, R0, 0x1, PT ;  /* 0x000000010000780c */ /* 0x000fe20003f05070 */
[----:B------:R-:W-:Y:S01]  /*6030*/  @!UPT UIADD3 URZ, UPT, UPT, URZ, URZ, URZ ;  /* 0x000000fffffff290 */ /* 0x000fe2000fffe0ff */
[----:B------:R-:W-:Y:S11]  /*6040*/  @!P5 BRA `(.L_x_105) ;  /* 0x00000000000cd947 */ /* 0x000ff60003800000 */
[----:B------:R-:W-:Y:S04]  /*6050*/  SHF.L.U32 R3, R151, 0x1f, RZ ;  /* 0x0000001f97037819 */ /* 0x000fe800000006ff */
[----:B------:R-:W1:Y:S02]  /*6060*/  SYNCS.PHASECHK.TRANS64.TRYWAIT P1, [UR44+0x40], R3 ;  /* 0x00004003ff0075a7 */ /* 0x000e64000802112c */
[----:B-1----:R-:W-:Y:S05]  /*6070*/  @!P1 BRA `(.L_x_106) ;  /* 0x0000001c00e89947 */ /* 0x002fea0003800000 */
.L_x_105:
[----:B------:R-:W-:Y:S05]  /*6080*/  BSYNC B0 ;  /* 0x0000000000007941 */ /* 0x000fea0003800000 */
.L_x_104:
[----:B------:R2:W3:Y:S01]  /*6090*/  @P0 LDS.128 R16, [R146+UR44+0x200] ;  /* 0x0002002c92100984 */ /* 0x0004e20008000c00 */
[----:B------:R-:W-:Y:S01]  /*60a0*/  UIADD3 UR4, UPT, UPT, UR44, 0x48, URZ ;  /* 0x000000482c047890 */ /* 0x000fe2000fffe0ff */
[----:B------:R-:W-:Y:S02]  /*60b0*/  LOP3.LUT R151, R151, 0x1, RZ, 0x3c, !PT ;  /* 0x0000000197977812 */ /* 0x000fe400078e3cff */
[----:B------:R2:W1:Y:S01]  /*60c0*/  @P0 LDS.128 R80, [R145+0x200] ;  /* 0x0002000091500984 */ /* 0x0004620000000c00 */
[----:B------:R-:W-:Y:S03]  /*60d0*/  UPRMT UR4, UR55, 0x654, UR4 ;  /* 0x0000065437047896 */ /* 0x000fe60008000004 */
[----:B------:R2:W1:Y:S04]  /*60e0*/  @P0 LDS.128 R84, [R144+0x200] ;  /* 0x0002000090540984 */ /* 0x0004680000000c00 */
[----:B------:R2:W1:Y:S01]  /*60f0*/  @P0 LDS.128 R88, [R143+0x200] ;  /* 0x000200008f580984 */ /* 0x0004620000000c00 */
[----:B------:R-:W-:Y:S01]  /*6100*/  @!PT LDS RZ, [RZ] ;  /* 0x00000000fffff984 */ /* 0x000fe20000000800 */
[----:B------:R-:W-:Y:S01]  /*6110*/  @!PT LDS RZ, [RZ] ;  /* 0x00000000fffff984 */ /* 0x000fe20000000800 */
[----:B------:R-:W-:Y:S01]  /*6120*/  @!PT LDS RZ, [RZ] ;  /* 0x00000000fffff984 */ /* 0x000fe20000000800 */
[----:B------:R-:W-:Y:S01]  /*6130*/  @!PT LDS RZ, [RZ] ;  /* 0x00000000fffff984 */ /* 0x000fe20000000800 */
[----:B------:R5:W-:Y:S06]  /*6140*/  MEMBAR.ALL.CTA ;  /* 0x0000000000007992 */ /* 0x000bec0000008000 */
[----:B-----5:R-:W5:Y:S02]  /*6150*/  FENCE.VIEW.ASYNC.S ;  /* 0x00000000000073c6 */ /* 0x020f640000000000 */
[----:B-----5:R-:W-:Y:S01]  /*6160*/  SYNCS.ARRIVE.TRANS64.RED.A1T0 RZ, [UR4], RZ ;  /* 0x000000ffffff79a7 */ /* 0x020fe20008100404 */
.L_x_103:
[----:B------:R-:W-:Y:S05]  /*6170*/  BSYNC B1 ;  /* 0x0000000000017941 */ /* 0x000fea0003800000 */
.L_x_102:
[----:B-1----:R-:W-:Y:S04]  /*6180*/  SHF.R.U32.HI R0, RZ, 0x15, R2 ;  /* 0x00000015ff007819 */ /* 0x002fe80000011602 */
[----:B------:R-:W-:Y:S01]  /*6190*/  LOP3.LUT P0, RZ, R0, 0x3, R148, 0x48, !PT ;  /* 0x0000000300ff7812 */ /* 0x000fe20007804894 */
[----:B------:R-:W-:Y:S01]  /*61a0*/  @!UPT UIADD3 URZ, UPT, UPT, URZ, URZ, URZ ;  /* 0x000000fffffff290 */ /* 0x000fe2000fffe0ff */
[----:B------:R-:W-:Y:S11]  /*61b0*/  @P4 BRA `(.L_x_107) ;  /* 0x0000000000084947 */ /* 0x000ff60003800000 */
[----:B------:R-:W1:Y:S02]  /*61c0*/  SYNCS.PHASECHK.TRANS64.TRYWAIT P1, [R149+URZ+0x80], R4 ;  /* 0x00008004950075a7 */ /* 0x000e6400080211ff */
[----:B-1----:R-:W-:Y:S05]  /*61d0*/  @!P1 BRA `(.L_x_108) ;  /* 0x0000001c00a89947 */ /* 0x002fea0003800000 */
.L_x_107:
[----:B------:R-:W-:Y:S05]  /*61e0*/  @!P0 BRA `(.L_x_109) ;  /* 0x0000000000408947 */ /* 0x000fea0003800000 */
[----:B------:R-:W1:Y:S01]  /*61f0*/  LDCU.64 UR8, c[0x4][0x70] ;  /* 0x01000e00ff0877ac */ /* 0x000e620008000a00 */
[----:B------:R-:W-:Y:S01]  /*6200*/  MOV R15, 0x0 ;  /* 0x00000000000f7802 */ /* 0x000fe20000000f00 */
[----:B------:R-:W-:Y:S02]  /*6210*/  HFMA2 R12, -RZ, RZ, 0, 5.9604644775390625e-08 ;  /* 0x00000001ff0c7431 */ /* 0x000fe400000001ff */
[----:B------:R-:W-:Y:S02]  /*6220*/  IMAD.MOV.U32 R8, RZ, RZ, 0x192 ;  /* 0x00000192ff087424 */ /* 0x000fe400078e00ff */
[----:B------:R-:W-:Y:S01]  /*6230*/  IMAD.MOV.U32 R13, RZ, RZ, RZ ;  /* 0x000000ffff0d7224 */ /* 0x000fe200078e00ff */
[----:B------:R-:W5:Y:S01]  /*6240*/  LDCU.64 UR6, c[0x4][0x78] ;  /* 0x01000f00ff0677ac */ /* 0x000f620008000a00 */
[----:B------:R-:W2:Y:S01]  /*6250*/  LDC.64 R14, c[0x4][R15] ;  /* 0x010000000f0e7b82 */ /* 0x000ea20000000a00 */
[----:B------:R-:W3:Y:S01]  /*6260*/  LDCU.64 UR4, c[0x4][0x10] ;  /* 0x01000200ff0477ac */ /* 0x000ee20008000a00 */
[----:B-1----:R-:W-:Y:S01]  /*6270*/  MOV R5, UR9 ;  /* 0x0000000900057c02 */ /* 0x002fe20008000f00 */
[----:B------:R-:W-:Y:S01]  /*6280*/  IMAD.U32 R4, RZ, RZ, UR8 ;  /* 0x00000008ff047e24 */ /* 0x000fe2000f8e00ff */
[----:B-----5:R-:W-:Y:S01]  /*6290*/  MOV R7, UR7 ;  /* 0x0000000700077c02 */ /* 0x020fe20008000f00 */
[----:B------:R-:W-:Y:S01]  /*62a0*/  IMAD.U32 R6, RZ, RZ, UR6 ;  /* 0x00000006ff067e24 */ /* 0x000fe2000f8e00ff */
[----:B---3--:R-:W-:Y:S01]  /*62b0*/  MOV R11, UR5 ;  /* 0x00000005000b7c02 */ /* 0x008fe20008000f00 */
[----:B------:R-:W-:Y:S02]  /*62c0*/  IMAD.U32 R10, RZ, RZ, UR4 ;  /* 0x00000004ff0a7e24 */ /* 0x000fe4000f8e00ff */
[----:B------:R-:W-:Y:S07]  /*62d0*/  LEPC R20, `(.L_x_109) ;  /* 0x000000001014794e */ /* 0x000fee0000000000 */
[----:B--2-4-:R-:W-:Y:S05]  /*62e0*/  CALL.ABS.NOINC R14 ;  /* 0x000000000e007343 */ /* 0x014fea0003c00000 */
.L_x_109:
[----:B------:R-:W-:Y:S01]  /*62f0*/  LOP3.LUT P0, RZ, R142, 0x60, RZ, 0xc0, !PT ;  /* 0x000000608eff7812 */ /* 0x000fe2000780c0ff */
[----:B------:R-:W-:Y:S05]  /*6300*/  WARPSYNC.ALL ;  /* 0x0000000000007948 */ /* 0x000fea0003800000 */
[----:B------:R-:W-:Y:S01]  /*6310*/  R2UR UR4, R2 ;  /* 0x00000000020472ca */ /* 0x000fe200000e0000 */
[----:B---3--:R-:W-:Y:S01]  /*6320*/  IMAD.U32 R129, R18, 0x10000, RZ ;  /* 0x0001000012817824 */ /* 0x008fe200078e00ff */
[----:B------:R-:W-:Y:S01]  /*6330*/  PRMT R71, R16, 0x8880, RZ ;  /* 0x0000888010477816 */ /* 0x000fe200000000ff */
[----:B------:R-:W-:Y:S01]  /*6340*/  IMAD.SHL.U32 R92, R90, 0x100, RZ ;  /* 0x000001005a5c7824 */ /* 0x000fe200078e00ff */
[C---:B------:R-:W-:Y:S01]  /*6350*/  SHF.L.U32 R73, R16.reuse, 0x10, RZ ;  /* 0x0000001010497819 */ /* 0x040fe200000006ff */
[----:B------:R-:W-:Y:S01]  /*6360*/  IMAD.U32 R114, R83, 0x10000, RZ ;  /* 0x0001000053727824 */ /* 0x000fe200078e00ff */
[----:B------:R-:W-:Y:S01]  /*6370*/  SHF.L.U32 R74, R16, 0x8, RZ ;  /* 0x00000008104a7819 */ /* 0x000fe200000006ff */
[----:B------:R-:W-:Y:S01]  /*6380*/  IMAD.U32 R103, R88, 0x10000, RZ ;  /* 0x0001000058677824 */ /* 0x000fe200078e00ff */
[----:B------:R-:W-:Y:S01]  /*6390*/  SHF.R.S32.HI R75, RZ, 0x18, R16 ;  /* 0x00000018ff4b7819 */ /* 0x000fe20000011410 */
[----:B------:R-:W-:Y:S01]  /*63a0*/  IMAD.SHL.U32 R122, R80, 0x100, RZ ;  /* 0x00000100507a7824 */ /* 0x000fe200078e00ff */
[----:B------:R-:W-:Y:S01]  /*63b0*/  PRMT R133, R17, 0x8880, RZ ;  /* 0x0000888011857816 */ /* 0x000fe200000000ff */
[----:B------:R-:W-:Y:S01]  /*63c0*/  IMAD.SHL.U32 R107, R85, 0x100, RZ ;  /* 0x00000100556b7824 */ /* 0x000fe200078e00ff */
[C---:B------:R-:W-:Y:S01]  /*63d0*/  SHF.L.U32 R132, R17.reuse, 0x10, RZ ;  /* 0x0000001011847819 */ /* 0x040fe200000006ff */
[----:B------:R-:W-:Y:S01]  /*63e0*/  BSSY.RECONVERGENT B0, `(.L_x_110) ;  /* 0x0000122000007945 */ /* 0x000fe20003800200 */
[----:B------:R-:W-:Y:S02]  /*63f0*/  SHF.L.U32 R131, R17, 0x8, RZ ;  /* 0x0000000811837819 */ /* 0x000fe400000006ff */
[----:B------:R-:W-:Y:S02]  /*6400*/  SHF.R.S32.HI R76, RZ, 0x18, R17 ;  /* 0x00000018ff4c7819 */ /* 0x000fe40000011411 */
[C---:B------:R-:W-:Y:S02]  /*6410*/  PRMT R130, R18.reuse, 0x8880, RZ ;  /* 0x0000888012827816 */ /* 0x040fe400000000ff */
[----:B------:R-:W-:Y:S02]  /*6420*/  SHF.L.U32 R128, R18, 0x8, RZ ;  /* 0x0000000812807819 */ /* 0x000fe400000006ff */
[----:B------:R-:W-:Y:S02]  /*6430*/  SHF.R.S32.HI R77, RZ, 0x18, R18 ;  /* 0x00000018ff4d7819 */ /* 0x000fe40000011412 */
[C---:B------:R-:W-:Y:S02]  /*6440*/  PRMT R127, R19.reuse, 0x8880, RZ ;  /* 0x00008880137f7816 */ /* 0x040fe400000000ff */
[C---:B------:R-:W-:Y:S02]  /*6450*/  SHF.L.U32 R126, R19.reuse, 0x10, RZ ;  /* 0x00000010137e7819 */ /* 0x040fe400000006ff */
[----:B------:R-:W-:Y:S02]  /*6460*/  SHF.L.U32 R125, R19, 0x8, RZ ;  /* 0x00000008137d7819 */ /* 0x000fe400000006ff */
[----:B------:R-:W-:Y:S02]  /*6470*/  SHF.R.S32.HI R78, RZ, 0x18, R19 ;  /* 0x00000018ff4e7819 */ /* 0x000fe40000011413 */
[----:B------:R-:W1:Y:S01]  /*6480*/  LDTM.x64 R4, tmem[UR4] ;  /* 0x00000004000479ee */ /* 0x000e620008340000 */
[----:B------:R-:W-:Y:S01]  /*6490*/  NOP ;  /* 0x0000000000007918 */ /* 0x000fe20000000000 */
[----:B------:R-:W-:Y:S02]  /*64a0*/  IADD3 R149, PT, PT, R149, 0xa0, RZ ;  /* 0x000000a095957810 */ /* 0x000fe40007ffe0ff */
[----:B------:R-:W-:Y:S02]  /*64b0*/  SHF.R.S32.HI R73, RZ, 0x18, R73 ;  /* 0x00000018ff497819 */ /* 0x000fe40000011449 */
[----:B------:R-:W-:Y:S02]  /*64c0*/  LOP3.LUT R149, R149, 0xfefffff8, RZ, 0xc0, !PT ;  /* 0xfefffff895957812 */ /* 0x000fe400078ec0ff */
[C---:B------:R-:W-:Y:S02]  /*64d0*/  PRMT R94, R90.reuse, 0x8880, RZ ;  /* 0x000088805a5e7816 */ /* 0x040fe400000000ff */
[----:B-1----:R1:W-:Y:S01]  /*64e0*/  SYNCS.ARRIVE.TRANS64.RED.A1T0 RZ, [R149+URZ], RZ ;  /* 0x000000ff95ff79a7 */ /* 0x0023e200081004ff */
[----:B------:R-:W-:Y:S02]  /*64f0*/  SHF.L.U32 R93, R90, 0x10, RZ ;  /* 0x000000105a5d7819 */ /* 0x000fe400000006ff */
[----:B------:R-:W-:Y:S02]  /*6500*/  SHF.R.S32.HI R74, RZ, 0x18, R74 ;  /* 0x00000018ff4a7819 */ /* 0x000fe4000001144a */
[C---:B------:R-:W-:Y:S02]  /*6510*/  PRMT R124, R80.reuse, 0x8880, RZ ;  /* 0x00008880507c7816 */ /* 0x040fe400000000ff */
[----:B------:R-:W-:Y:S02]  /*6520*/  SHF.L.U32 R123, R80, 0x10, RZ ;  /* 0x00000010507b7819 */ /* 0x000fe400000006ff */
[C---:B------:R-:W-:Y:S02]  /*6530*/  PRMT R121, R81.reuse, 0x8880, RZ ;  /* 0x0000888051797816 */ /* 0x040fe400000000ff */
[----:B------:R-:W-:Y:S02]  /*6540*/  SHF.R.S32.HI R79, RZ, 0x18, R80 ;  /* 0x00000018ff4f7819 */ /* 0x000fe40000011450 */
[----:B------:R-:W-:Y:S01]  /*6550*/  SHF.L.U32 R120, R81, 0x10, RZ ;  /* 0x0000001051787819 */ /* 0x000fe200000006ff */
[C---:B----4-:R-:W-:Y:S01]  /*6560*/  IMAD R0, R70.reuse, R4, RZ ;  /* 0x0000000446007224 */ /* 0x050fe200078e02ff */
[----:B------:R-:W-:Y:S01]  /*6570*/  SHF.R.S32.HI R4, RZ, 0x18, R132 ;  /* 0x00000018ff047819 */ /* 0x000fe20000011484 */
[C---:B------:R-:W-:Y:S01]  /*6580*/  IMAD R2, R70.reuse, R5, RZ ;  /* 0x0000000546027224 */ /* 0x040fe200078e02ff */
[----:B------:R-:W-:Y:S01]  /*6590*/  SHF.R.S32.HI R5, RZ, 0x18, R131 ;  /* 0x00000018ff057819 */ /* 0x000fe20000011483 */
[----:B------:R-:W-:Y:S01]  /*65a0*/  IMAD R3, R70, R6, RZ ;  /* 0x0000000646037224 */ /* 0x000fe200078e02ff */
[----:B------:R-:W-:Y:S01]  /*65b0*/  PRMT R118, R82, 0x8880, RZ ;  /* 0x0000888052767816 */ /* 0x000fe200000000ff */
[-C--:B------:R-:W-:Y:S01]  /*65c0*/  IMAD R0, R71, R72.reuse, R0 ;  /* 0x0000004847007224 */ /* 0x080fe200078e0200 */
[----:B------:R-:W-:Y:S01]  /*65d0*/  SHF.R.S32.HI R80, RZ, 0x18, R81 ;  /* 0x00000018ff507819 */ /* 0x000fe20000011451 */
[----:B------:R-:W-:Y:S01]  /*65e0*/  IMAD R7, R70, R7, RZ ;  /* 0x0000000746077224 */ /* 0x000fe200078e02ff */
[----:B------:R-:W-:Y:S01]  /*65f0*/  SHF.L.U32 R117, R82, 0x10, RZ ;  /* 0x0000001052757819 */ /* 0x000fe200000006ff */
[-C--:B------:R-:W-:Y:S01]  /*6600*/  IMAD R2, R73, R72.reuse, R2 ;  /* 0x0000004849027224 */ /* 0x080fe200078e0202 */
[----:B------:R-:W-:Y:S01]  /*6610*/  PRMT R115, R83, 0x8880, RZ ;  /* 0x0000888053737816 */ /* 0x000fe200000000ff */
[-C--:B------:R-:W-:Y:S01]  /*6620*/  IMAD R3, R74, R72.reuse, R3 ;  /* 0x000000484a037224 */ /* 0x080fe200078e0203 */
[----:B------:R-:W-:Y:S01]  /*6630*/  SHF.R.S32.HI R74, RZ, 0x18, R90 ;  /* 0x00000018ff4a7819 */ /* 0x000fe2000001145a */
[----:B------:R-:W-:Y:S01]  /*6640*/  IMAD R7, R75, R72, R7 ;  /* 0x000000484b077224 */ /* 0x000fe200078e0207 */
[----:B------:R-:W-:Y:S01]  /*6650*/  PRMT R112, R84, 0x8880, RZ ;  /* 0x0000888054707816 */ /* 0x000fe200000000ff */
[----:B------:R-:W-:Y:S01]  /*6660*/  IMAD R8, R70, R8, RZ ;  /* 0x0000000846087224 */ /* 0x000fe200078e02ff */
[----:B------:R-:W-:Y:S01]  /*6670*/  SHF.L.U32 R111, R84, 0x10, RZ ;  /* 0x00000010546f7819 */ /* 0x000fe200000006ff */
[C---:B------:R-:W-:Y:S01]  /*6680*/  IMAD R9, R70.reuse, R9, RZ ;  /* 0x0000000946097224 */ /* 0x040fe200078e02ff */
[----:B------:R-:W-:Y:S01]  /*6690*/  I2IP.S8.S32.SAT R90, R7, R3, RZ ;  /* 0x00000003075a7239 */ /* 0x000fe200000014ff */
[C---:B------:R-:W-:Y:S01]  /*66a0*/  IMAD R10, R70.reuse, R10, RZ ;  /* 0x0000000a460a7224 */ /* 0x040fe200078e02ff */
[----:B------:R-:W-:Y:S01]  /*66b0*/  MOV R3, R133 ;  /* 0x0000008500037202 */ /* 0x000fe20000000f00 */
[C---:B------:R-:W-:Y:S01]  /*66c0*/  IMAD R11, R70.reuse, R11, RZ ;  /* 0x0000000b460b7224 */ /* 0x040fe200078e02ff */
[C---:B------:R-:W-:Y:S01]  /*66d0*/  PRMT R109, R85.reuse, 0x8880, RZ ;  /* 0x00008880556d7816 */ /* 0x040fe200000000ff */
[----:B------:R-:W-:Y:S01]  /*66e0*/  IMAD R6, R70, R19, RZ ;  /* 0x0000001346067224 */ /* 0x000fe200078e02ff */
[----:B------:R-:W-:Y:S01]  /*66f0*/  SHF.L.U32 R108, R85, 0x10, RZ ;  /* 0x00000010556c7819 */ /* 0x000fe200000006ff */
[----:B------:R-:W-:Y:S01]  /*6700*/  IMAD R8, R3, R72, R8 ;  /* 0x0000004803087224 */ /* 0x000fe200078e0208 */
[----:B------:R-:W-:Y:S01]  /*6710*/  MOV R3, R130 ;  /* 0x0000008200037202 */ /* 0x000fe20000000f00 */
[----:B------:R-:W-:Y:S01]  /*6720*/  IMAD R9, R4, R72, R9 ;  /* 0x0000004804097224 */ /* 0x000fe200078e0209 */
[----:B------:R-:W-:Y:S01]  /*6730*/  SHF.R.S32.HI R4, RZ, 0x18, R129 ;  /* 0x00000018ff047819 */ /* 0x000fe20000011481 */
[----:B------:R-:W-:Y:S01]  /*6740*/  IMAD R19, R70, R24, RZ ;  /* 0x0000001846137224 */ /* 0x000fe200078e02ff */
[----:B------:R-:W-:Y:S01]  /*6750*/  PRMT R106, R86, 0x8880, RZ ;  /* 0x00008880566a7816 */ /* 0x000fe200000000ff */
[----:B------:R-:W-:Y:S01]  /*6760*/  IMAD R10, R5, R72, R10 ;  /* 0x00000048050a7224 */ /* 0x000fe200078e020a */
[----:B------:R-:W-:Y:S01]  /*6770*/  SHF.R.S32.HI R5, RZ, 0x18, R128 ;  /* 0x00000018ff057819 */ /* 0x000fe20000011480 */
[----:B------:R-:W-:Y:S01]  /*6780*/  IMAD R12, R70, R12, RZ ;  /* 0x0000000c460c7224 */ /* 0x000fe200078e02ff */
[----:B------:R-:W-:Y:S01]  /*6790*/  SHF.L.U32 R104, R86, 0x10, RZ ;  /* 0x0000001056687819 */ /* 0x000fe200000006ff */
[C---:B------:R-:W-:Y:S01]  /*67a0*/  IMAD R24, R70.reuse, R29, RZ ;  /* 0x0000001d46187224 */ /* 0x040fe200078e02ff */
[C---:B------:R-:W-:Y:S01]  /*67b0*/  PRMT R100, R87.reuse, 0x8880, RZ ;  /* 0x0000888057647816 */ /* 0x040fe200000000ff */
[----:B------:R-:W-:Y:S01]  /*67c0*/  IMAD R29, R70, R34, RZ ;  /* 0x00000022461d7224 */ /* 0x000fe200078e02ff */
[----:B------:R-:W-:Y:S01]  /*67d0*/  SHF.L.U32 R99, R87, 0x10, RZ ;  /* 0x0000001057637819 */ /* 0x000fe200000006ff */
[----:B------:R-:W-:Y:S01]  /*67e0*/  IMAD R11, R76, R72, R11 ;  /* 0x000000484c0b7224 */ /* 0x000fe200078e020b */
[----:B------:R-:W-:Y:S01]  /*67f0*/  PRMT R105, R88, 0x8880, RZ ;  /* 0x0000888058697816 */ /* 0x000fe200000000ff */
[C---:B------:R-:W-:Y:S01]  /*6800*/  IMAD R13, R70.reuse, R13, RZ ;  /* 0x0000000d460d7224 */ /* 0x040fe200078e02ff */
[----:B------:R-:W-:Y:S01]  /*6810*/  PRMT R97, R89, 0x8880, RZ ;  /* 0x0000888059617816 */ /* 0x000fe200000000ff */
[C---:B------:R-:W-:Y:S01]  /*6820*/  IMAD R34, R70.reuse, R39, RZ ;  /* 0x0000002746227224 */ /* 0x040fe200078e02ff */
[----:B------:R-:W-:Y:S01]  /*6830*/  I2IP.S8.S32.SAT R11, R11, R10, RZ ;  /* 0x0000000a0b0b7239 */ /* 0x000fe200000014ff */
[C---:B------:R-:W-:Y:S01]  /*6840*/  IMAD R39, R70.reuse, R44, RZ ;  /* 0x0000002c46277224 */ /* 0x040fe200078e02ff */
[----:B------:R-:W-:Y:S01]  /*6850*/  SHF.R.S32.HI R71, RZ, 0x18, R88 ;  /* 0x00000018ff477819 */ /* 0x000fe20000011458 */
[C---:B------:R-:W-:Y:S01]  /*6860*/  IMAD R14, R70.reuse, R14, RZ ;  /* 0x0000000e460e7224 */ /* 0x040fe200078e02ff */
[----:B------:R-:W-:Y:S01]  /*6870*/  SHF.L.U32 R96, R89, 0x10, RZ ;  /* 0x0000001059607819 */ /* 0x000fe200000006ff */
[----:B------:R-:W-:Y:S01]  /*6880*/  IMAD R12, R3, R72, R12 ;  /* 0x00000048030c7224 */ /* 0x000fe200078e020c */
[----:B------:R-:W-:Y:S01]  /*6890*/  SHF.R.S32.HI R73, RZ, 0x18, R89 ;  /* 0x00000018ff497819 */ /* 0x000fe20000011459 */
[C---:B------:R-:W-:Y:S01]  /*68a0*/  IMAD R44, R70.reuse, R49, RZ ;  /* 0x00000031462c7224 */ /* 0x040fe200078e02ff */
[----:B------:R-:W-:Y:S01]  /*68b0*/  SHF.R.S32.HI R75, RZ, 0x18, R91 ;  /* 0x00000018ff4b7819 */ /* 0x000fe2000001145b */
[C---:B------:R-:W-:Y:S01]  /*68c0*/  IMAD R49, R70.reuse, R54, RZ ;  /* 0x0000003646317224 */ /* 0x040fe200078e02ff */
[----:B------:R-:W-:Y:S01]  /*68d0*/  SHF.L.U32 R119, R81, 0x8, RZ ;  /* 0x0000000851777819 */ /* 0x000fe200000006ff */
[----:B------:R-:W-:Y:S01]  /*68e0*/  IMAD R15, R70, R15, RZ ;  /* 0x0000000f460f7224 */ /* 0x000fe200078e02ff */
[----:B------:R-:W-:Y:S01]  /*68f0*/  SHF.R.S32.HI R81, RZ, 0x18, R82 ;  /* 0x00000018ff517819 */ /* 0x000fe20000011452 */
[----:B------:R-:W-:Y:S01]  /*6900*/  IMAD R13, R4, R72, R13 ;  /* 0x00000048040d7224 */ /* 0x000fe200078e020d */
[----:B------:R-:W-:Y:S01]  /*6910*/  SHF.L.U32 R116, R82, 0x8, RZ ;  /* 0x0000000852747819 */ /* 0x000fe200000006ff */
[C---:B------:R-:W-:Y:S01]  /*6920*/  IMAD R7, R70.reuse, R20, RZ ;  /* 0x0000001446077224 */ /* 0x040fe200078e02ff */
[----:B------:R-:W-:Y:S01]  /*6930*/  SHF.R.S32.HI R82, RZ, 0x18, R83 ;  /* 0x00000018ff527819 */ /* 0x000fe20000011453 */
[C---:B------:R-:W-:Y:S01]  /*6940*/  IMAD R54, R70.reuse, R59, RZ ;  /* 0x0000003b46367224 */ /* 0x040fe200078e02ff */
[----:B------:R-:W-:Y:S01]  /*6950*/  SHF.L.U32 R113, R83, 0x8, RZ ;  /* 0x0000000853717819 */ /* 0x000fe200000006ff */
[C---:B------:R-:W-:Y:S01]  /*6960*/  IMAD R20, R70.reuse, R25, RZ ;  /* 0x0000001946147224 */ /* 0x040fe200078e02ff */
[----:B------:R-:W-:Y:S01]  /*6970*/  SHF.R.S32.HI R83, RZ, 0x18, R84 ;  /* 0x00000018ff537819 */ /* 0x000fe20000011454 */
[----:B------:R-:W-:Y:S01]  /*6980*/  IMAD R59, R70, R64, RZ ;  /* 0x00000040463b7224 */ /* 0x000fe200078e02ff */
[----:B------:R-:W-:Y:S01]  /*6990*/  I2IP.S8.S32.SAT R64, R2, R0, R90 ;  /* 0x0000000002407239 */ /* 0x000fe2000000145a */
[----:B------:R-:W-:Y:S01]  /*69a0*/  IMAD R14, R5, R72, R14 ;  /* 0x00000048050e7224 */ /* 0x000fe200078e020e */
[----:B------:R-:W-:Y:S01]  /*69b0*/  SHF.R.S32.HI R0, RZ, 0x18, R126 ;  /* 0x00000018ff007819 */ /* 0x000fe2000001147e */
[C---:B------:R-:W-:Y:S01]  /*69c0*/  IMAD R3, R70.reuse, R16, RZ ;  /* 0x0000001046037224 */ /* 0x040fe200078e02ff */
[----:B------:R-:W-:Y:S01]  /*69d0*/  SHF.R.S32.HI R2, RZ, 0x18, R125 ;  /* 0x00000018ff027819 */ /* 0x000fe2000001147d */
[----:B------:R-:W-:Y:S01]  /*69e0*/  IMAD R25, R70, R30, RZ ;  /* 0x0000001e46197224 */ /* 0x000fe200078e02ff */
[----:B------:R-:W-:Y:S01]  /*69f0*/  SHF.L.U32 R110, R84, 0x8, RZ ;  /* 0x00000008546e7819 */ /* 0x000fe200000006ff */
[----:B------:R-:W-:Y:S01]  /*6a00*/  IMAD.MOV.U32 R10, RZ, RZ, R127 ;  /* 0x000000ffff0a7224 */ /* 0x000fe200078e007f */
[----:B------:R-:W-:Y:S01]  /*6a10*/  SHF.R.S32.HI R84, RZ, 0x18, R85 ;  /* 0x00000018ff547819 */ /* 0x000fe20000011455 */
[----:B------:R-:W-:Y:S01]  /*6a20*/  IMAD R30, R70, R35, RZ ;  /* 0x00000023461e7224 */ /* 0x000fe200078e02ff */
[----:B------:R-:W-:Y:S01]  /*6a30*/  SHF.R.S32.HI R85, RZ, 0x18, R86 ;  /* 0x00000018ff557819 */ /* 0x000fe20000011456 */
[----:B------:R-:W-:Y:S01]  /*6a40*/  IMAD R15, R77, R72, R15 ;  /* 0x000000484d0f7224 */ /* 0x000fe200078e020f */
[----:B------:R-:W-:Y:S01]  /*6a50*/  SHF.L.U32 R101, R86, 0x8, RZ ;  /* 0x0000000856657819 */ /* 0x000fe200000006ff */
[C---:B------:R-:W-:Y:S01]  /*6a60*/  IMAD R4, R70.reuse, R17, RZ ;  /* 0x0000001146047224 */ /* 0x040fe200078e02ff */
[----:B------:R-:W-:Y:S01]  /*6a70*/  SHF.R.S32.HI R86, RZ, 0x18, R87 ;  /* 0x00000018ff567819 */ /* 0x000fe20000011457 */
[C---:B------:R-:W-:Y:S01]  /*6a80*/  IMAD R35, R70.reuse, R40, RZ ;  /* 0x0000002846237224 */ /* 0x040fe200078e02ff */
[----:B------:R-:W-:Y:S01]  /*6a90*/  I2IP.S8.S32.SAT R14, R15, R14, RZ ;  /* 0x0000000e0f0e7239 */ /* 0x000fe200000014ff */
[C---:B------:R-:W-:Y:S01]  /*6aa0*/  IMAD R40, R70.reuse, R45, RZ ;  /* 0x0000002d46287224 */ /* 0x040fe200078e02ff */
[----:B------:R-:W-:Y:S01]  /*6ab0*/  SHF.L.U32 R98, R87, 0x8, RZ ;  /* 0x0000000857627819 */ /* 0x000fe200000006ff */
[----:B------:R-:W-:Y:S01]  /*6ac0*/  IMAD R5, R70, R18, RZ ;  /* 0x0000001246057224 */ /* 0x000fe200078e02ff */
[----:B------:R-:W-:Y:S01]  /*6ad0*/  SHF.L.U32 R102, R88, 0x8, RZ ;  /* 0x0000000858667819 */ /* 0x000fe200000006ff */
[----:B------:R-:W-:Y:S01]  /*6ae0*/  IMAD R45, R70, R50, RZ ;  /* 0x00000032462d7224 */ /* 0x000fe200078e02ff */
[----:B------:R-:W-:Y:S01]  /*6af0*/  SHF.L.U32 R88, R91, 0x10, RZ ;  /* 0x000000105b587819 */ /* 0x000fe200000006ff */
[----:B------:R-:W-:Y:S01]  /*6b00*/  IMAD R3, R10, R72, R3 ;  /* 0x000000480a037224 */ /* 0x000fe200078e0203 */
[----:B------:R-:W-:Y:S01]  /*6b10*/  SHF.L.U32 R95, R89, 0x8, RZ ;  /* 0x00000008595f7819 */ /* 0x000fe200000006ff */
[C---:B------:R-:W-:Y:S01]  /*6b20*/  IMAD R50, R70.reuse, R55, RZ ;  /* 0x0000003746327224 */ /* 0x040fe200078e02ff */
[C---:B------:R-:W-:Y:S01]  /*6b30*/  PRMT R89, R91.reuse, 0x8880, RZ ;  /* 0x000088805b597816 */ /* 0x040fe200000000ff */
[----:B------:R-:W-:Y:S01]  /*6b40*/  IMAD R55, R70, R60, RZ ;  /* 0x0000003c46377224 */ /* 0x000fe200078e02ff */
[----:B------:R-:W-:Y:S01]  /*6b50*/  SHF.L.U32 R87, R91, 0x8, RZ ;  /* 0x000000085b577819 */ /* 0x000fe200000006ff */
[----:B------:R-:W-:Y:S01]  /*6b60*/  IMAD R4, R0, R72, R4 ;  /* 0x0000004800047224 */ /* 0x000fe200078e0204 */
[----:B------:R-:W-:Y:S01]  /*6b70*/  MOV R0, R124 ;  /* 0x0000007c00007202 */ /* 0x000fe20000000f00 */
[----:B------:R-:W-:Y:S01]  /*6b80*/  IMAD R60, R70, R65, RZ ;  /* 0x00000041463c7224 */ /* 0x000fe200078e02ff */
[----:B------:R-:W-:Y:S01]  /*6b90*/  I2IP.S8.S32.SAT R65, R9, R8, R11 ;  /* 0x0000000809417239 */ /* 0x000fe2000000140b */
[-C--:B------:R-:W-:Y:S01]  /*6ba0*/  IMAD R5, R2, R72.reuse, R5 ;  /* 0x0000004802057224 */ /* 0x080fe200078e0205 */
[----:B------:R-:W-:Y:S01]  /*6bb0*/  SHF.R.S32.HI R8, RZ, 0x18, R123 ;  /* 0x00000018ff087819 */ /* 0x000fe2000001147b */
[----:B------:R-:W-:Y:S01]  /*6bc0*/  IMAD R16, R70, R21, RZ ;  /* 0x0000001546107224 */ /* 0x000fe200078e02ff */
[----:B------:R-:W-:Y:S01]  /*6bd0*/  SHF.R.S32.HI R2, RZ, 0x18, R120 ;  /* 0x00000018ff027819 */ /* 0x000fe20000011478 */
[----:B------:R-:W-:Y:S01]  /*6be0*/  IMAD R6, R78, R72, R6 ;  /* 0x000000484e067224 */ /* 0x000fe200078e0206 */
[----:B------:R-:W-:Y:S01]  /*6bf0*/  SHF.R.S32.HI R9, RZ, 0x18, R122 ;  /* 0x00000018ff097819 */ /* 0x000fe2000001147a */
[----:B------:R-:W-:Y:S01]  /*6c00*/  IMAD R17, R70, R22, RZ ;  /* 0x0000001646117224 */ /* 0x000fe200078e02ff */
[----:B------:R-:W-:Y:S01]  /*6c10*/  IADD3 R68, PT, PT, R68, 0x1, RZ ;  /* 0x0000000144447810 */ /* 0x000fe20007ffe0ff */
[-C--:B------:R-:W-:Y:S01]  /*6c20*/  IMAD R7, R0, R72.reuse, R7 ;  /* 0x0000004800077224 */ /* 0x080fe200078e0207 */
[----:B------:R-:W-:Y:S01]  /*6c30*/  I2IP.S8.S32.SAT R5, R6, R5, RZ ;  /* 0x0000000506057239 */ /* 0x000fe200000014ff */
[----:B------:R-:W-:Y:S01]  /*6c40*/  IMAD R18, R70, R23, RZ ;  /* 0x0000001746127224 */ /* 0x000fe200078e02ff */
[----:B------:R-:W-:Y:S01]  /*6c50*/  MOV R0, R121 ;  /* 0x0000007900007202 */ /* 0x000fe20000000f00 */
[-C--:B------:R-:W-:Y:S01]  /*6c60*/  IMAD R16, R8, R72.reuse, R16 ;  /* 0x0000004808107224 */ /* 0x080fe200078e0210 */
[----:B------:R-:W-:Y:S01]  /*6c70*/  SHF.R.S32.HI R8, RZ, 0x18, R119 ;  /* 0x00000018ff087819 */ /* 0x000fe20000011477 */
[-C--:B------:R-:W-:Y:S02]  /*6c80*/  IMAD R17, R9, R72.reuse, R17 ;  /* 0x0000004809117224 */ /* 0x080fe400078e0211 */
[----:B------:R-:W-:Y:S02]  /*6c90*/  IMAD R18, R79, R72, R18 ;  /* 0x000000484f127224 */ /* 0x000fe400078e0212 */
[----:B------:R-:W-:Y:S02]  /*6ca0*/  IMAD R21, R70, R26, RZ ;  /* 0x0000001a46157224 */ /* 0x000fe400078e02ff */
[----:B------:R-:W-:Y:S01]  /*6cb0*/  IMAD R19, R0, R72, R19 ;  /* 0x0000004800137224 */ /* 0x000fe200078e0213 */
[----:B------:R-:W-:Y:S01]  /*6cc0*/  I2IP.S8.S32.SAT R17, R18, R17, RZ ;  /* 0x0000001112117239 */ /* 0x000fe200000014ff */
[----:B------:R-:W-:Y:S01]  /*6cd0*/  IMAD R22, R70, R27, RZ ;  /* 0x0000001b46167224 */ /* 0x000fe200078e02ff */
[----:B------:R-:W-:Y:S01]  /*6ce0*/  MOV R0, R118 ;  /* 0x0000007600007202 */ /* 0x000fe20000000f00 */
[----:B------:R-:W-:Y:S01]  /*6cf0*/  IMAD R20, R2, R72, R20 ;  /* 0x0000004802147224 */ /* 0x000fe200078e0214 */
[----:B------:R-:W-:Y:S01]  /*6d00*/  I2IP.S8.S32.SAT R16, R16, R7, R17 ;  /* 0x0000000710107239 */ /* 0x000fe20000001411 */
[----:B------:R-:W-:Y:S01]  /*6d10*/  IMAD R23, R70, R28, RZ ;  /* 0x0000001c46177224 */ /* 0x000fe200078e02ff */
[----:B------:R-:W-:Y:S01]  /*6d20*/  SHF.R.S32.HI R2, RZ, 0x18, R117 ;  /* 0x00000018ff027819 */ /* 0x000fe20000011475 */
[----:B------:R-:W-:Y:S02]  /*6d30*/  IMAD R21, R8, R72, R21 ;  /* 0x0000004808157224 */ /* 0x000fe400078e0215 */
[----:B------:R-:W-:Y:S02]  /*6d40*/  IMAD R27, R70, R32, RZ ;  /* 0x00000020461b7224 */ /* 0x000fe400078e02ff */
[----:B------:R-:W-:Y:S02]  /*6d50*/  IMAD R22, R80, R72, R22 ;  /* 0x0000004850167224 */ /* 0x000fe400078e0216 */
[C---:B------:R-:W-:Y:S02]  /*6d60*/  IMAD R32, R70.reuse, R37, RZ ;  /* 0x0000002546207224 */ /* 0x040fe400078e02ff */
[----:B------:R-:W-:Y:S01]  /*6d70*/  IMAD R37, R70, R42, RZ ;  /* 0x0000002a46257224 */ /* 0x000fe200078e02ff */
[----:B------:R-:W-:Y:S01]  /*6d80*/  I2IP.S8.S32.SAT R17, R22, R21, RZ ;  /* 0x0000001516117239 */ /* 0x000fe200000014ff */
[----:B------:R-:W-:Y:S01]  /*6d90*/  IMAD R23, R0, R72, R23 ;  /* 0x0000004800177224 */ /* 0x000fe200078e0217 */
[----:B------:R-:W-:Y:S01]  /*6da0*/  SHF.R.S32.HI R0, RZ, 0x18, R116 ;  /* 0x00000018ff007819 */ /* 0x000fe20000011474 */
[----:B------:R-:W-:Y:S01]  /*6db0*/  IMAD R42, R70, R47, RZ ;  /* 0x0000002f462a7224 */ /* 0x000fe200078e02ff */
[----:B------:R-:W-:Y:S01]  /*6dc0*/  I2IP.S8.S32.SAT R17, R20, R19, R17 ;  /* 0x0000001314117239 */ /* 0x000fe20000001411 */
[C---:B------:R-:W-:Y:S02]  /*6dd0*/  IMAD R47, R70.reuse, R52, RZ ;  /* 0x00000034462f7224 */ /* 0x040fe400078e02ff */
[C---:B------:R-:W-:Y:S02]  /*6de0*/  IMAD R52, R70.reuse, R57, RZ ;  /* 0x0000003946347224 */ /* 0x040fe400078e02ff */
[C---:B------:R-:W-:Y:S02]  /*6df0*/  IMAD R26, R70.reuse, R31, RZ ;  /* 0x0000001f461a7224 */ /* 0x040fe400078e02ff */
[----:B------:R-:W-:Y:S02]  /*6e00*/  IMAD R57, R70, R62, RZ ;  /* 0x0000003e46397224 */ /* 0x000fe400078e02ff */
[-C--:B------:R-:W-:Y:S01]  /*6e10*/  IMAD R24, R2, R72.reuse, R24 ;  /* 0x0000004802187224 */ /* 0x080fe200078e0218 */
[----:B------:R-:W-:Y:S01]  /*6e20*/  MOV R2, R115 ;  /* 0x0000007300027202 */ /* 0x000fe20000000f00 */
[----:B------:R-:W-:Y:S01]  /*6e30*/  IMAD R62, R70, R67, RZ ;  /* 0x00000043463e7224 */ /* 0x000fe200078e02ff */
[----:B------:R-:W-:Y:S01]  /*6e40*/  I2IP.S8.S32.SAT R67, R4, R3, R5 ;  /* 0x0000000304437239 */ /* 0x000fe20000001405 */
[-C--:B------:R-:W-:Y:S01]  /*6e50*/  IMAD R25, R0, R72.reuse, R25 ;  /* 0x0000004800197224 */ /* 0x080fe200078e0219 */
[----:B------:R-:W-:Y:S01]  /*6e60*/  SHF.R.S32.HI R3, RZ, 0x18, R114 ;  /* 0x00000018ff037819 */ /* 0x000fe20000011472 */
[----:B------:R-:W-:Y:S01]  /*6e70*/  IMAD R28, R70, R33, RZ ;  /* 0x00000021461c7224 */ /* 0x000fe200078e02ff */
[----:B------:R-:W-:Y:S01]  /*6e80*/  SHF.R.S32.HI R4, RZ, 0x18, R113 ;  /* 0x00000018ff047819 */ /* 0x000fe20000011471 */
[-C--:B------:R-:W-:Y:S02]  /*6e90*/  IMAD R26, R81, R72.reuse, R26 ;  /* 0x00000048511a7224 */ /* 0x080fe400078e021a */
[-C--:B------:R-:W-:Y:S01]  /*6ea0*/  IMAD R27, R2, R72.reuse, R27 ;  /* 0x00000048021b7224 */ /* 0x080fe200078e021b */
[----:B------:R-:W-:Y:S01]  /*6eb0*/  SHF.R.S32.HI R2, RZ, 0x18, R111 ;  /* 0x00000018ff027819 */ /* 0x000fe2000001146f */
[----:B------:R-:W-:Y:S01]  /*6ec0*/  IMAD R28, R3, R72, R28 ;  /* 0x00000048031c7224 */ /* 0x000fe200078e021c */
[----:B------:R-:W-:Y:S01]  /*6ed0*/  I2IP.S8.S32.SAT R18, R26, R25, RZ ;  /* 0x000000191a127239 */ /* 0x000fe200000014ff */
[----:B------:R-:W-:Y:S01]  /*6ee0*/  IMAD R31, R70, R36, RZ ;  /* 0x00000024461f7224 */ /* 0x000fe200078e02ff */
[----:B------:R-:W-:Y:S01]  /*6ef0*/  SHF.R.S32.HI R3, RZ, 0x18, R108 ;  /* 0x00000018ff037819 */ /* 0x000fe2000001146c */
[-C--:B------:R-:W-:Y:S01]  /*6f00*/  IMAD R29, R4, R72.reuse, R29 ;  /* 0x00000048041d7224 */ /* 0x080fe200078e021d */
[----:B------:R-:W-:Y:S01]  /*6f10*/  I2IP.S8.S32.SAT R18, R24, R23, R18 ;  /* 0x0000001718127239 */ /* 0x000fe20000001412 */
[----:B------:R-:W-:Y:S01]  /*6f20*/  IMAD.MOV.U32 R0, RZ, RZ, R112 ;  /* 0x000000ffff007224 */ /* 0x000fe200078e0070 */
[----:B------:R-:W-:Y:S01]  /*6f30*/  SHF.R.S32.HI R4, RZ, 0x18, R107 ;  /* 0x00000018ff047819 */ /* 0x000fe2000001146b */
[-C--:B------:R-:W-:Y:S02]  /*6f40*/  IMAD R30, R82, R72.reuse, R30 ;  /* 0x00000048521e7224 */ /* 0x080fe400078e021e */
[----:B------:R-:W-:Y:S01]  /*6f50*/  IMAD R31, R0, R72, R31 ;  /* 0x00000048001f7224 */ /* 0x000fe200078e021f */
[----:B------:R-:W-:Y:S01]  /*6f60*/  SHF.R.S32.HI R0, RZ, 0x18, R110 ;  /* 0x00000018ff007819 */ /* 0x000fe2000001146e */
[----:B------:R-:W-:Y:S01]  /*6f70*/  IMAD R33, R70, R38, RZ ;  /* 0x0000002646217224 */ /* 0x000fe200078e02ff */
[----:B------:R-:W-:Y:S01]  /*6f80*/  I2IP.S8.S32.SAT R19, R30, R29, RZ ;  /* 0x0000001d1e137239 */ /* 0x000fe200000014ff */
[-C--:B------:R-:W-:Y:S01]  /*6f90*/  IMAD R32, R2, R72.reuse, R32 ;  /* 0x0000004802207224 */ /* 0x080fe200078e0220 */
[----:B------:R-:W-:Y:S01]  /*6fa0*/  MOV R2, R109 ;  /* 0x0000006d00027202 */ /* 0x000fe20000000f00 */
[----:B------:R-:W-:Y:S01]  /*6fb0*/  IMAD R33, R0, R72, R33 ;  /* 0x0000004800217224 */ /* 0x000fe200078e0221 */
[----:B------:R-:W-:Y:S01]  /*6fc0*/  I2IP.S8.S32.SAT R19, R28, R27, R19 ;  /* 0x0000001b1c137239 */ /* 0x000fe20000001413 */
[----:B------:R-:W-:Y:S01]  /*6fd0*/  IMAD R36, R70, R41, RZ ;  /* 0x0000002946247224 */ /* 0x000fe200078e02ff */
[----:B------:R-:W-:Y:S01]  /*6fe0*/  MOV R0, R106 ;  /* 0x0000006a00007202 */ /* 0x000fe20000000f00 */
[-C--:B------:R-:W-:Y:S02]  /*6ff0*/  IMAD R34, R83, R72.reuse, R34 ;  /* 0x0000004853227224 */ /* 0x080fe400078e0222 */
[-C--:B------:R-:W-:Y:S01]  /*7000*/  IMAD R35, R2, R72.reuse, R35 ;  /* 0x0000004802237224 */ /* 0x080fe200078e0223 */
[----:B------:R-:W-:Y:S01]  /*7010*/  SHF.R.S32.HI R2, RZ, 0x18, R104 ;  /* 0x00000018ff027819 */ /* 0x000fe20000011468 */
[----:B------:R-:W-:Y:S01]  /*7020*/  IMAD R38, R70, R43, RZ ;  /* 0x0000002b46267224 */ /* 0x000fe200078e02ff */
[----:B------:R-:W-:Y:S01]  /*7030*/  I2IP.S8.S32.SAT R33, R34, R33, RZ ;  /* 0x0000002122217239 */ /* 0x000fe200000014ff */
[-C--:B------:R-:W-:Y:S01]  /*7040*/  IMAD R36, R3, R72.reuse, R36 ;  /* 0x0000004803247224 */ /* 0x080fe200078e0224 */
[----:B------:R-:W-:Y:S01]  /*7050*/  SHF.R.S32.HI R3, RZ, 0x18, R99 ;  /* 0x00000018ff037819 */ /* 0x000fe20000011463 */
[-C--:B------:R-:W-:Y:S01]  /*7060*/  IMAD R37, R4, R72.reuse, R37 ;  /* 0x0000004804257224 */ /* 0x080fe200078e0225 */
[----:B------:R-:W-:Y:S01]  /*7070*/  I2IP.S8.S32.SAT R32, R32, R31, R33 ;  /* 0x0000001f20207239 */ /* 0x000fe20000001421 */
[-C--:B------:R-:W-:Y:S01]  /*7080*/  IMAD R38, R84, R72.reuse, R38 ;  /* 0x0000004854267224 */ /* 0x080fe200078e0226 */
[----:B------:R-:W-:Y:S01]  /*7090*/  SHF.R.S32.HI R4, RZ, 0x18, R98 ;  /* 0x00000018ff047819 */ /* 0x000fe20000011462 */
[----:B------:R-:W-:Y:S01]  /*70a0*/  IMAD R39, R0, R72, R39 ;  /* 0x0000004800277224 */ /* 0x000fe200078e0227 */
[----:B------:R-:W-:Y:S01]  /*70b0*/  SHF.R.S32.HI R0, RZ, 0x18, R101 ;  /* 0x00000018ff007819 */ /* 0x000fe20000011465 */
[----:B------:R-:W-:Y:S01]  /*70c0*/  IMAD R41, R70, R46, RZ ;  /* 0x0000002e46297224 */ /* 0x000fe200078e02ff */
[----:B------:R-:W-:Y:S01]  /*70d0*/  I2IP.S8.S32.SAT R37, R38, R37, RZ ;  /* 0x0000002526257239 */ /* 0x000fe200000014ff */
[----:B------:R-:W-:Y:S01]  /*70e0*/  IMAD R40, R2, R72, R40 ;  /* 0x0000004802287224 */ /* 0x000fe200078e0228 */
[----:B------:R-:W-:Y:S01]  /*70f0*/  MOV R2, R100 ;  /* 0x0000006400027202 */ /* 0x000fe20000000f00 */
[----:B------:R-:W-:Y:S01]  /*7100*/  IMAD R43, R70, R48, RZ ;  /* 0x00000030462b7224 */ /* 0x000fe200078e02ff */
[----:B------:R-:W-:Y:S01]  /*7110*/  I2IP.S8.S32.SAT R33, R36, R35, R37 ;  /* 0x0000002324217239 */ /* 0x000fe20000001425 */
[-C--:B------:R-:W-:Y:S01]  /*7120*/  IMAD R41, R0, R72.reuse, R41 ;  /* 0x0000004800297224 */ /* 0x080fe200078e0229 */
        /* <DEDUP_REMOVED lines=10> */
[----:B------:R-:W-:Y:S01]  /*71d0*/  IMAD R48, R70, R53, RZ ;  /* 0x0000003546307224 */ /* 0x000fe200078e02ff */
[----:B------:R-:W-:Y:S01]  /*71e0*/  SHF.R.S32.HI R4, RZ, 0x18, R87 ;  /* 0x00000018ff047819 */ /* 0x000fe20000011457 */
[-C--:B------:R-:W-:Y:S02]  /*71f0*/  IMAD R46, R86, R72.reuse, R46 ;  /* 0x00000048562e7224 */ /* 0x080fe400078e022e */
[-C--:B------:R-:W-:Y:S02]  /*7200*/  IMAD R47, R0, R72.reuse, R47 ;  /* 0x00000048002f7224 */ /* 0x080fe400078e022f */
[----:B------:R-:W-:Y:S01]  /*7210*/  IMAD R48, R2, R72, R48 ;  /* 0x0000004802307224 */ /* 0x000fe200078e0230 */
[----:B------:R-:W-:Y:S01]  /*7220*/  SHF.R.S32.HI R2, RZ, 0x18, R96 ;  /* 0x00000018ff027819 */ /* 0x000fe20000011460 */
[----:B------:R-:W-:Y:S01]  /*7230*/  IMAD R51, R70, R56, RZ ;  /* 0x0000003846337224 */ /* 0x000fe200078e02ff */
[----:B------:R-:W-:Y:S01]  /*7240*/  I2IP.S8.S32.SAT R35, R46, R45, RZ ;  /* 0x0000002d2e237239 */ /* 0x000fe200000014ff */
[-C--:B------:R-:W-:Y:S01]  /*7250*/  IMAD R49, R3, R72.reuse, R49 ;  /* 0x0000004803317224 */ /* 0x080fe200078e0231 */
[----:B------:R-:W-:Y:S01]  /*7260*/  SHF.R.S32.HI R3, RZ, 0x18, R95 ;  /* 0x00000018ff037819 */ /* 0x000fe2000001145f */
[----:B------:R-:W-:Y:S01]  /*7270*/  IMAD.MOV.U32 R0, RZ, RZ, R97 ;  /* 0x000000ffff007224 */ /* 0x000fe200078e0061 */
[----:B------:R-:W-:Y:S01]  /*7280*/  I2IP.S8.S32.SAT R35, R44, R43, R35 ;  /* 0x0000002b2c237239 */ /* 0x000fe20000001423 */
[-C--:B------:R-:W-:Y:S02]  /*7290*/  IMAD R50, R71, R72.reuse, R50 ;  /* 0x0000004847327224 */ /* 0x080fe400078e0232 */
[----:B------:R-:W-:Y:S01]  /*72a0*/  IMAD R51, R0, R72, R51 ;  /* 0x0000004800337224 */ /* 0x000fe200078e0233 */
[----:B------:R-:W-:Y:S01]  /*72b0*/  MOV R0, R94 ;  /* 0x0000005e00007202 */ /* 0x000fe20000000f00 */
[----:B------:R-:W-:Y:S01]  /*72c0*/  IMAD R53, R70, R58, RZ ;  /* 0x0000003a46357224 */ /* 0x000fe200078e02ff */
[----:B------:R-:W-:Y:S01]  /*72d0*/  I2IP.S8.S32.SAT R49, R50, R49, RZ ;  /* 0x0000003132317239 */ /* 0x000fe200000014ff */
[-C--:B------:R-:W-:Y:S01]  /*72e0*/  IMAD R52, R2, R72.reuse, R52 ;  /* 0x0000004802347224 */ /* 0x080fe200078e0234 */
[----:B------:R-:W-:Y:S01]  /*72f0*/  SHF.R.S32.HI R2, RZ, 0x18, R93 ;  /* 0x00000018ff027819 */ /* 0x000fe2000001145d */
[-C--:B------:R-:W-:Y:S01]  /*7300*/  IMAD R53, R3, R72.reuse, R53 ;  /* 0x0000004803357224 */ /* 0x080fe200078e0235 */
[----:B------:R-:W-:Y:S01]  /*7310*/  SHF.R.S32.HI R3, RZ, 0x18, R88 ;  /* 0x00000018ff037819 */ /* 0x000fe20000011458 */
[----:B------:R-:W-:Y:S01]  /*7320*/  IMAD R54, R73, R72, R54 ;  /* 0x0000004849367224 */ /* 0x000fe200078e0236 */
[----:B------:R-:W-:Y:S01]  /*7330*/  I2IP.S8.S32.SAT R48, R48, R47, R49 ;  /* 0x0000002f30307239 */ /* 0x000fe20000001431 */
[C---:B------:R-:W-:Y:S02]  /*7340*/  IMAD R56, R70.reuse, R61, RZ ;  /* 0x0000003d46387224 */ /* 0x040fe400078e02ff */
[----:B------:R-:W-:Y:S01]  /*7350*/  IMAD R61, R70, R66, RZ ;  /* 0x00000042463d7224 */ /* 0x000fe200078e02ff */
[----:B------:R-:W-:Y:S01]  /*7360*/  I2IP.S8.S32.SAT R66, R13, R12, R14 ;  /* 0x0000000c0d427239 */ /* 0x000fe2000000140e */
[-C--:B------:R-:W-:Y:S01]  /*7370*/  IMAD R55, R0, R72.reuse, R55 ;  /* 0x0000004800377224 */ /* 0x080fe200078e0237 */
[----:B------:R-:W-:Y:S01]  /*7380*/  SHF.R.S32.HI R0, RZ, 0x18, R92 ;  /* 0x00000018ff007819 */ /* 0x000fe2000001145c */
[-C--:B------:R-:W-:Y:S01]  /*7390*/  IMAD R56, R2, R72.reuse, R56 ;  /* 0x0000004802387224 */ /* 0x080fe200078e0238 */
[----:B------:R-:W-:Y:S01]  /*73a0*/  MOV R2, R89 ;  /* 0x0000005900027202 */ /* 0x000fe20000000f00 */
[----:B------:R1:W-:Y:S01]  /*73b0*/  STS.128 [R146+UR44+0x2200], R64 ;  /* 0x0022004092007988 */ /* 0x0003e20008000c2c */
[----:B------:R-:W-:Y:S01]  /*73c0*/  IMAD R58, R70, R63, RZ ;  /* 0x0000003f463a7224 */ /* 0x000fe200078e02ff */
[----:B------:R-:W-:Y:S01]  /*73d0*/  I2IP.S8.S32.SAT R49, R54, R53, RZ ;  /* 0x0000003536317239 */ /* 0x000fe200000014ff */
[-C--:B------:R-:W-:Y:S02]  /*73e0*/  IMAD R57, R0, R72.reuse, R57 ;  /* 0x0000004800397224 */ /* 0x080fe400078e0239 */
[-C--:B------:R-:W-:Y:S01]  /*73f0*/  IMAD R58, R74, R72.reuse, R58 ;  /* 0x000000484a3a7224 */ /* 0x080fe200078e023a */
[----:B------:R-:W-:Y:S01]  /*7400*/  I2IP.S8.S32.SAT R49, R52, R51, R49 ;  /* 0x0000003334317239 */ /* 0x000fe20000001431 */
[-C--:B------:R-:W-:Y:S01]  /*7410*/  IMAD R59, R2, R72.reuse, R59 ;  /* 0x00000048023b7224 */ /* 0x080fe200078e023b */
[----:B------:R1:W-:Y:S01]  /*7420*/  STS.128 [R145+0x2200], R16 ;  /* 0x0022001091007388 */ /* 0x0003e20000000c00 */
[-C--:B------:R-:W-:Y:S01]  /*7430*/  IMAD R60, R3, R72.reuse, R60 ;  /* 0x00000048033c7224 */ /* 0x080fe200078e023c */
[----:B------:R-:W-:Y:S01]  /*7440*/  I2IP.S8.S32.SAT R50, R58, R57, RZ ;  /* 0x000000393a327239 */ /* 0x000fe200000014ff */
[-C--:B------:R-:W-:Y:S02]  /*7450*/  IMAD R61, R4, R72.reuse, R61 ;  /* 0x00000048043d7224 */ /* 0x080fe400078e023d */
[----:B------:R-:W-:Y:S01]  /*7460*/  IMAD R62, R75, R72, R62 ;  /* 0x000000484b3e7224 */ /* 0x000fe200078e023e */
[----:B------:R-:W-:Y:S02]  /*7470*/  I2IP.S8.S32.SAT R50, R56, R55, R50 ;  /* 0x0000003738327239 */ /* 0x000fe40000001432 */
[----:B------:R1:W-:Y:S02]  /*7480*/  STS.128 [R144+0x2200], R32 ;  /* 0x0022002090007388 */ /* 0x0003e40000000c00 */
[----:B------:R-:W-:Y:S04]  /*7490*/  I2IP.S8.S32.SAT R61, R62, R61, RZ ;  /* 0x0000003d3e3d7239 */ /* 0x000fe800000014ff */
[----:B------:R-:W-:Y:S05]  /*74a0*/  I2IP.S8.S32.SAT R51, R60, R59, R61 ;  /* 0x0000003b3c337239 */ /* 0x000fea000000143d */
[----:B------:R1:W-:Y:S01]  /*74b0*/  STS.128 [R143+0x2200], R48 ;  /* 0x002200308f007388 */ /* 0x0003e20000000c00 */
[----:B------:R-:W-:Y:S01]  /*74c0*/  @!PT LDS RZ, [RZ] ;  /* 0x00000000fffff984 */ /* 0x000fe20000000800 */
[----:B------:R-:W-:Y:S01]  /*74d0*/  @!PT LDS RZ, [RZ] ;  /* 0x00000000fffff984 */ /* 0x000fe20000000800 */
[----:B------:R-:W-:Y:S01]  /*74e0*/  @!PT LDS RZ, [RZ] ;  /* 0x00000000fffff984 */ /* 0x000fe20000000800 */
[----:B------:R-:W-:Y:S01]  /*74f0*/  @!PT LDS RZ, [RZ] ;  /* 0x00000000fffff984 */ /* 0x000fe20000000800 */
[----:B------:R3:W-:Y:S07]  /*7500*/  MEMBAR.ALL.CTA ;  /* 0x0000000000007992 */ /* 0x0007ee0000008000 */
[----:B---3--:R-:W3:Y:S02]  /*7510*/  FENCE.VIEW.ASYNC.S ;  /* 0x00000000000073c6 */ /* 0x008ee40000000000 */
[----:B---3--:R-:W-:Y:S06]  /*7520*/  BAR.SYNC.DEFER_BLOCKING 0x1, 0x80 ;  /* 0x0042000000007b1d */ /* 0x008fec0000010000 */
[----:B------:R-:W-:Y:S05]  /*7530*/  @P0 BRA `(.L_x_111) ;  /* 0x0000000000300947 */ /* 0x000fea0003800000 */
[----:B------:R-:W-:Y:S02]  /*7540*/  UIADD3 UR4, UPT, UPT, UR44, 0x2200, URZ ;  /* 0x000022002c047890 */ /* 0x000fe4000fffe0ff */
[----:B------:R-:W-:Y:S02]  /*7550*/  USHF.L.U32 UR9, UR46, 0x6, URZ ;  /* 0x000000062e097899 */ /* 0x000fe400080006ff */
[----:B------:R-:W-:Y:S02]  /*7560*/  USHF.L.U32 UR10, UR45, 0x7, URZ ;  /* 0x000000072d0a7899 */ /* 0x000fe400080006ff */
[----:B------:R-:W-:Y:S01]  /*7570*/  MOV R154, UR4 ;  /* 0x00000004009a7c02 */ /* 0x000fe20008000f00 */
[----:B------:R-:W-:Y:S01]  /*7580*/  UIADD3 UR4, UP0, UPT, UR62, 0x680, URZ ;  /* 0x000006803e047890 */ /* 0x000fe2000ff1e0ff */
[----:B------:R-:W-:Y:S02]  /*7590*/  UMOV UR11, UR36 ;  /* 0x00000024000b7c82 */ /* 0x000fe40008000000 */
[----:B------:R-:W-:Y:S01]  /*75a0*/  R2UR UR8, R154 ;  /* 0x000000009a0872ca */ /* 0x000fe200000e0000 */
[----:B------:R-:W-:Y:S11]  /*75b0*/  UIADD3.X UR5, UPT, UPT, URZ, UR63, URZ, UP0, !UPT ;  /* 0x0000003fff057290 */ /* 0x000ff600087fe4ff */
[----:B------:R-:W-:Y:S01]  /*75c0*/  @!UPT UIADD3 URZ, UPT, UPT, URZ, URZ, URZ ;  /* 0x000000fffffff290 */ /* 0x000fe2000fffe0ff */
[----:B------:R3:W-:Y:S01]  /*75d0*/  UTMASTG.3D [UR8], [UR4] ;  /* 0x00000008040073b5 */ /* 0x0007e20008010000 */
[----:B------:R0:W-:Y:S01]  /*75e0*/  UTMACMDFLUSH ;  /* 0x00000000000079b7 */ /* 0x0001e20000000000 */
[----:B---3--:R-:W-:Y:S04]  /*75f0*/  DEPBAR.LE SB0, 0x0 ;  /* 0x000080000000791a */ /* 0x008fe80000000000 */
.L_x_111:
[----:B------:R-:W-:Y:S05]  /*7600*/  BSYNC.RECONVERGENT B0 ;  /* 0x0000000000007941 */ /* 0x000fea0003800200 */
.L_x_110:
[----:B------:R-:W-:Y:S01]  /*7610*/  BAR.SYNC.DEFER_BLOCKING 0x1, 0x80 ;  /* 0x0042000000007b1d */ /* 0x000fe20000010000 */
[----:B------:R-:W-:Y:S01]  /*7620*/  ISETP.NE.AND P0, PT, R150, 0x2, PT ;  /* 0x000000029600780c */ /* 0x000fe20003f05270 */
[----:B------:R-:W-:Y:S01]  /*7630*/  UISETP.NE.AND UP0, UPT, UR47, URZ, UPT ;  /* 0x000000ff2f00728c */ /* 0x000fe2000bf05270 */
[----:B------:R-:W-:Y:S01]  /*7640*/  ISETP.NE.AND P1, PT, R68, 0x4, PT ;  /* 0x000000044400780c */ /* 0x000fe20003f25270 */
[----:B------:R-:W-:Y:S01]  /*7650*/  UIADD3 UR46, UPT, UPT, UR37, UR57, URZ ;  /* 0x00000039252e7290 */ /* 0x000fe2000fffe0ff */
[----:B------:R-:W-:Y:S01]  /*7660*/  SEL R2, RZ, 0x1, P0 ;  /* 0x00000001ff027807 */ /* 0x000fe20000000000 */
[----:B------:R-:W-:Y:S01]  /*7670*/  UIADD3 UR45, UPT, UPT, UR38, UR60, URZ ;  /* 0x0000003c262d7290 */ /* 0x000fe2000fffe0ff */
[----:B------:R-:W-:Y:S02]  /*7680*/  SEL R0, RZ, 0x1, P1 ;  /* 0x00000001ff007807 */ /* 0x000fe40000800000 */
[----:B------:R-:W-:Y:S02]  /*7690*/  LOP3.LUT R152, R152, R2, RZ, 0x3c, !PT ;  /* 0x0000000298987212 */ /* 0x000fe400078e3cff */
[----:B------:R-:W-:Y:S02]  /*76a0*/  LOP3.LUT R153, R153, R0, RZ, 0x3c, !PT ;  /* 0x0000000099997212 */ /* 0x000fe400078e3cff */
[----:B------:R-:W-:Y:S02]  /*76b0*/  SEL R150, R150, RZ, P0 ;  /* 0x000000ff96967207 */ /* 0x000fe40000000000 */
[----:B------:R-:W-:Y:S01]  /*76c0*/  SEL R68, R68, RZ, P1 ;  /* 0x000000ff44447207 */ /* 0x000fe20000800000 */
[----:B------:R-:W-:Y:S01]  /*76d0*/  UMOV UR36, UR54 ;  /* 0x0000003600247c82 */ /* 0x000fe20008000000 */
[----:B------:R-:W-:Y:S05]  /*76e0*/  BRA.U UP0, `(.L_x_112) ;  /* 0xffffffd900e07547 */ /* 0x000fea000b83ffff */
[----:B------:R-:W-:Y:S05]  /*76f0*/  EXIT ;  /* 0x000000000000794d */ /* 0x000fea0003800000 */
.L_x_24:
[----:B--2---:R2:W3:Y:S02]  /*7700*/  SYNCS.PHASECHK.TRANS64.TRYWAIT P0, [R0+URZ+0xd0], R2 ;  /* 0x0000d002000075a7 */ /* 0x0044e400080011ff */
[----:B---3--:R-:W-:Y:S05]  /*7710*/  @!P0 NANOSLEEP.SYNCS 0x989680 ;  /* 0x009896800000895d */ /* 0x008fea0003900000 */
[----:B------:R-:W3:Y:S02]  /*7720*/  @!P0 SYNCS.PHASECHK.TRANS64 P0, [R0+URZ+0xd0], R2 ;  /* 0x0000d002000085a7 */ /* 0x000ee400080010ff */
[----:B---3--:R-:W-:Y:S05]  /*7730*/  @!P0 BRA `(.L_x_24) ;  /* 0xfffffffc00f08947 */ /* 0x008fea000383ffff */
[----:B------:R-:W-:Y:S05]  /*7740*/  BRA `(.L_x_113) ;  /* 0xffffffa0009c7947 */ /* 0x000fea000383ffff */
.L_x_27:
[----:B-1----:R-:W-:-:S07]  /*7750*/  MOV R0, UR33 ;  /* 0x0000002100007c02 */ /* 0x002fce0008000f00 */
.L_x_114:
[----:B-1----:R1:W2:Y:S02]  /*7760*/  SYNCS.PHASECHK.TRANS64.TRYWAIT P0, [R0+URZ+0x20], R3 ;  /* 0x00002003000075a7 */ /* 0x0022a400080011ff */
[----:B--2---:R-:W-:Y:S05]  /*7770*/  @!P0 NANOSLEEP.SYNCS 0x989680 ;  /* 0x009896800000895d */ /* 0x004fea0003900000 */
[----:B------:R-:W2:Y:S02]  /*7780*/  @!P0 SYNCS.PHASECHK.TRANS64 P0, [R0+URZ+0x20], R3 ;  /* 0x00002003000085a7 */ /* 0x000ea400080010ff */
[----:B--2---:R-:W-:Y:S05]  /*7790*/  @!P0 BRA `(.L_x_114) ;  /* 0xfffffffc00f08947 */ /* 0x004fea000383ffff */
[----:B------:R-:W-:Y:S05]  /*77a0*/  BRA `(.L_x_26) ;  /* 0xffffffa000f47947 */ /* 0x000fea000383ffff */
.L_x_34:
[----:B-1----:R-:W-:-:S07]  /*77b0*/  MOV R0, UR17 ;  /* 0x0000001100007c02 */ /* 0x002fce0008000f00 */
.L_x_115:
[----:B-1----:R1:W2:Y:S02]  /*77c0*/  SYNCS.PHASECHK.TRANS64.TRYWAIT P0, [R0+URZ+0x20], R3 ;  /* 0x00002003000075a7 */ /* 0x0022a400080011ff */
[----:B--2---:R-:W-:Y:S05]  /*77d0*/  @!P0 NANOSLEEP.SYNCS 0x989680 ;  /* 0x009896800000895d */ /* 0x004fea0003900000 */
[----:B------:R-:W2:Y:S02]  /*77e0*/  @!P0 SYNCS.PHASECHK.TRANS64 P0, [R0+URZ+0x20], R3 ;  /* 0x00002003000085a7 */ /* 0x000ea400080010ff */
[----:B--2---:R-:W-:Y:S05]  /*77f0*/  @!P0 BRA `(.L_x_115) ;  /* 0xfffffffc00f08947 */ /* 0x004fea000383ffff */
[----:B------:R-:W-:Y:S05]  /*7800*/  BRA `(.L_x_33) ;  /* 0xffffffa400b47947 */ /* 0x000fea000383ffff */
.L_x_39:
[----:B-1----:R1:W2:Y:S02]  /*7810*/  SYNCS.PHASECHK.TRANS64.TRYWAIT P0, [R3+URZ+0x60], R0 ;  /* 0x00006000030075a7 */ /* 0x0022a400080011ff */
[----:B--2---:R-:W-:Y:S05]  /*7820*/  @!P0 NANOSLEEP.SYNCS 0x989680 ;  /* 0x009896800000895d */ /* 0x004fea0003900000 */
[----:B------:R-:W2:Y:S02]  /*7830*/  @!P0 SYNCS.PHASECHK.TRANS64 P0, [R3+URZ+0x60], R0 ;  /* 0x00006000030085a7 */ /* 0x000ea400080010ff */
[----:B--2---:R-:W-:Y:S05]  /*7840*/  @!P0 BRA `(.L_x_39) ;  /* 0xfffffffc00f08947 */ /* 0x004fea000383ffff */
[----:B------:R-:W-:Y:S05]  /*7850*/  BRA `(.L_x_116) ;  /* 0xffffffa8005c7947 */ /* 0x000fea000383ffff */
.L_x_43:
[----:B------:R-:W-:-:S07]  /*7860*/  MOV R0, UR4 ;  /* 0x0000000400007c02 */ /* 0x000fce0008000f00 */
.L_x_117:
[----:B-1----:R1:W2:Y:S02]  /*7870*/  SYNCS.PHASECHK.TRANS64.TRYWAIT P0, [R0+URZ], R2 ;  /* 0x00000002000075a7 */ /* 0x0022a400080011ff */
[----:B--2---:R-:W-:Y:S05]  /*7880*/  @!P0 NANOSLEEP.SYNCS 0x989680 ;  /* 0x009896800000895d */ /* 0x004fea0003900000 */
[----:B------:R-:W2:Y:S02]  /*7890*/  @!P0 SYNCS.PHASECHK.TRANS64 P0, [R0+URZ], R2 ;  /* 0x00000002000085a7 */ /* 0x000ea400080010ff */
[----:B--2---:R-:W-:Y:S05]  /*78a0*/  @!P0 BRA `(.L_x_117) ;  /* 0xfffffffc00f08947 */ /* 0x004fea000383ffff */
[----:B------:R-:W-:Y:S05]  /*78b0*/  BRA `(.L_x_118) ;  /* 0xffffffb000007947 */ /* 0x000fea000383ffff */
.L_x_44:
[----:B------:R-:W-:-:S07]  /*78c0*/  MOV R0, UR5 ;  /* 0x0000000500007c02 */ /* 0x000fce0008000f00 */
.L_x_119:
[----:B-1----:R1:W2:Y:S02]  /*78d0*/  SYNCS.PHASECHK.TRANS64.TRYWAIT P0, [R0+URZ], R3 ;  /* 0x00000003000075a7 */ /* 0x0022a400080011ff */
[----:B--2---:R-:W-:Y:S05]  /*78e0*/  @!P0 NANOSLEEP.SYNCS 0x989680 ;  /* 0x009896800000895d */ /* 0x004fea0003900000 */
[----:B------:R-:W2:Y:S02]  /*78f0*/  @!P0 SYNCS.PHASECHK.TRANS64 P0, [R0+URZ], R3 ;  /* 0x00000003000085a7 */ /* 0x000ea400080010ff */
[----:B--2---:R-:W-:Y:S05]  /*7900*/  @!P0 BRA `(.L_x_119) ;  /* 0xfffffffc00f08947 */ /* 0x004fea000383ffff */
[----:B------:R-:W-:Y:S05]  /*7910*/  BRA `(.L_x_120) ;  /* 0xffffffb0000c7947 */ /* 0x000fea000383ffff */
.L_x_45:
[----:B------:R-:W-:-:S07]  /*7920*/  MOV R0, UR5 ;  /* 0x0000000500007c02 */ /* 0x000fce0008000f00 */
.L_x_121:
[----:B-1----:R1:W2:Y:S02]  /*7930*/  SYNCS.PHASECHK.TRANS64.TRYWAIT P0, [R0+URZ], R3 ;  /* 0x00000003000075a7 */ /* 0x0022a400080011ff */
[----:B--2---:R-:W-:Y:S05]  /*7940*/  @!P0 NANOSLEEP.SYNCS 0x989680 ;  /* 0x009896800000895d */ /* 0x004fea0003900000 */
[----:B------:R-:W2:Y:S02]  /*7950*/  @!P0 SYNCS.PHASECHK.TRANS64 P0, [R0+URZ], R3 ;  /* 0x00000003000085a7 */ /* 0x000ea400080010ff */
[----:B--2---:R-:W-:Y:S05]  /*7960*/  @!P0 BRA `(.L_x_121) ;  /* 0xfffffffc00f08947 */ /* 0x004fea000383ffff */
[----:B------:R-:W-:Y:S05]  /*7970*/  BRA `(.L_x_122) ;  /* 0xffffffb000187947 */ /* 0x000fea000383ffff */
.L_x_48:
[----:B-1----:R1:W2:Y:S02]  /*7980*/  SYNCS.PHASECHK.TRANS64.TRYWAIT P0, [R2+URZ+0xc0], R4 ;  /* 0x0000c004020075a7 */ /* 0x0022a400080011ff */
[----:B--2---:R-:W-:Y:S05]  /*7990*/  @!P0 NANOSLEEP.SYNCS 0x989680 ;  /* 0x009896800000895d */ /* 0x004fea0003900000 */
[----:B------:R-:W2:Y:S02]  /*79a0*/  @!P0 SYNCS.PHASECHK.TRANS64 P0, [R2+URZ+0xc0], R4 ;  /* 0x0000c004020085a7 */ /* 0x000ea400080010ff */
[----:B--2---:R-:W-:Y:S05]  /*79b0*/  @!P0 BRA `(.L_x_48) ;  /* 0xfffffffc00f08947 */ /* 0x004fea000383ffff */
[----:B------:R-:W-:Y:S05]  /*79c0*/  BRA `(.L_x_123) ;  /* 0xffffffb000747947 */ /* 0x000fea000383ffff */
.L_x_49:
[----:B------:R-:W-:-:S07]  /*79d0*/  MOV R2, UR4 ;  /* 0x0000000400027c02 */ /* 0x000fce0008000f00 */
.L_x_124:
[----:B-1----:R1:W2:Y:S02]  /*79e0*/  SYNCS.PHASECHK.TRANS64.TRYWAIT P0, [R2+URZ+0x70], R5 ;  /* 0x00007005020075a7 */ /* 0x0022a400080011ff */
[----:B--2---:R-:W-:Y:S05]  /*79f0*/  @!P0 NANOSLEEP.SYNCS 0x989680 ;  /* 0x009896800000895d */ /* 0x004fea0003900000 */
[----:B------:R-:W2:Y:S02]  /*7a00*/  @!P0 SYNCS.PHASECHK.TRANS64 P0, [R2+URZ+0x70], R5 ;  /* 0x00007005020085a7 */ /* 0x000ea400080010ff */
[----:B--2---:R-:W-:Y:S05]  /*7a10*/  @!P0 BRA `(.L_x_124) ;  /* 0xfffffffc00f08947 */ /* 0x004fea000383ffff */
[----:B------:R-:W-:Y:S05]  /*7a20*/  BRA `(.L_x_125) ;  /* 0xffffffb000847947 */ /* 0x000fea000383ffff */
.L_x_50:
[----:B-1----:R1:W2:Y:S02]  /*7a30*/  SYNCS.PHASECHK.TRANS64.TRYWAIT P1, [R2+URZ+0x60], R4 ;  /* 0x00006004020075a7 */ /* 0x0022a400080211ff */
[----:B--2---:R-:W-:Y:S05]  /*7a40*/  @!P1 NANOSLEEP.SYNCS 0x989680 ;  /* 0x009896800000995d */ /* 0x004fea0003900000 */
[----:B------:R-:W2:Y:S02]  /*7a50*/  @!P1 SYNCS.PHASECHK.TRANS64 P1, [R2+URZ+0x60], R4 ;  /* 0x00006004020095a7 */ /* 0x000ea400080210ff */
[----:B--2---:R-:W-:Y:S05]  /*7a60*/  @!P1 BRA `(.L_x_50) ;  /* 0xfffffffc00f09947 */ /* 0x004fea000383ffff */
[----:B------:R-:W-:Y:S05]  /*7a70*/  BRA `(.L_x_126) ;  /* 0xffffffb000b47947 */ /* 0x000fea000383ffff */
.L_x_53:
[----:B------:R-:W-:-:S07]  /*7a80*/  MOV R0, UR4 ;  /* 0x0000000400007c02 */ /* 0x000fce0008000f00 */
.L_x_127:
[----:B-1----:R1:W2:Y:S02]  /*7a90*/  SYNCS.PHASECHK.TRANS64.TRYWAIT P0, [R0+URZ+0x70], R2 ;  /* 0x00007002000075a7 */ /* 0x0022a400080011ff */
[----:B--2---:R-:W-:Y:S05]  /*7aa0*/  @!P0 NANOSLEEP.SYNCS 0x989680 ;  /* 0x009896800000895d */ /* 0x004fea0003900000 */
[----:B------:R-:W2:Y:S02]  /*7ab0*/  @!P0 SYNCS.PHASECHK.TRANS64 P0, [R0+URZ+0x70], R2 ;  /* 0x00007002000085a7 */ /* 0x000ea400080010ff */
[----:B--2---:R-:W-:Y:S05]  /*7ac0*/  @!P0 BRA `(.L_x_127) ;  /* 0xfffffffc00f08947 */ /* 0x004fea000383ffff */
[----:B------:R-:W-:Y:S05]  /*7ad0*/  BRA `(.L_x_52) ;  /* 0xffffffb400087947 */ /* 0x000fea000383ffff */
.L_x_62:
[----:B-1----:R-:W-:-:S04]  /*7ae0*/  MOV R5, UR5 ;  /* 0x0000000500057c02 */ /* 0x002fc80008000f00 */
[----:B------:R1:W2:Y:S03]  /*7af0*/  SYNCS.PHASECHK.TRANS64.TRYWAIT P0, [R5+URZ+0x8], R6 ;  /* 0x00000806050075a7 */ /* 0x0002a600080011ff */
[----:B--2---:R-:W-:Y:S05]  /*7b00*/  @!P0 NANOSLEEP.SYNCS 0x989680 ;  /* 0x009896800000895d */ /* 0x004fea0003900000 */
[----:B------:R-:W2:Y:S02]  /*7b10*/  @!P0 SYNCS.PHASECHK.TRANS64 P0, [R5+URZ+0x8], R6 ;  /* 0x00000806050085a7 */ /* 0x000ea400080010ff */
[----:B--2---:R-:W-:Y:S05]  /*7b20*/  @!P0 BRA `(.L_x_62) ;  /* 0xfffffffc00ec8947 */ /* 0x004fea000383ffff */
[----:B------:R-:W-:Y:S05]  /*7b30*/  BRA `(.L_x_61) ;  /* 0xffffffb400bc7947 */ /* 0x000fea000383ffff */
.L_x_64:
[----:B------:R-:W-:Y:S01]  /*7b40*/  BSSY B0, `(.L_x_128) ;  /* 0x0000006000007945 */ /* 0x000fe20003800000 */
[----:B------:R-:W-:-:S07]  /*7b50*/  MOV R15, 0xffffffff ;  /* 0xffffffff000f7802 */ /* 0x000fce0000000f00 */
[----:B-1---5:R-:W-:Y:S05]  /*7b60*/  WARPSYNC.COLLECTIVE R15, `(.L_x_129) ;  /* 0x000000000f0c7348 */ /* 0x022fea0003c00000 */
[----:B------:R-:W-:Y:S02]  /*7b70*/  ELECT P6, UR79, PT ;  /* 0x00000000004f782f */ /* 0x000fe400038c0000 */
[----:B------:R-:W-:Y:S01]  /*7b80*/  MOV R14, UR79 ;  /* 0x0000004f000e7c02 */ /* 0x000fe20008000f00 */
[----:B-1---5:R-:W-:Y:S10]  /*7b90*/  ENDCOLLECTIVE ;  /* 0x000000000000791b */ /* 0x022ff40003800000 */
.L_x_129:
[----:B------:R-:W-:Y:S05]  /*7ba0*/  BSYNC B0 ;  /* 0x0000000000007941 */ /* 0x000fea0003800000 */
.L_x_128:
[----:B------:R-:W-:Y:S01]  /*7bb0*/  PLOP3.LUT P0, PT, P6, PT, PT, 0x80, 0x8 ;  /* 0x000000000008781c */ /* 0x000fe2000370f070 */
[----:B------:R-:W-:-:S12]  /*7bc0*/  BRA `(.L_x_130) ;  /* 0xffffffb400e87947 */ /* 0x000fd8000383ffff */
.L_x_66:
[----:B-1----:R-:W-:-:S04]  /*7bd0*/  MOV R0, UR5 ;  /* 0x0000000500007c02 */ /* 0x002fc80008000f00 */
[----:B------:R1:W2:Y:S03]  /*7be0*/  SYNCS.PHASECHK.TRANS64.TRYWAIT P0, [R0+URZ+0x8], R4 ;  /* 0x00000804000075a7 */ /* 0x0002a600080011ff */
[----:B--2---:R-:W-:Y:S05]  /*7bf0*/  @!P0 NANOSLEEP.SYNCS 0x989680 ;  /* 0x009896800000895d */ /* 0x004fea0003900000 */
[----:B------:R-:W2:Y:S02]  /*7c00*/  @!P0 SYNCS.PHASECHK.TRANS64 P0, [R0+URZ+0x8], R4 ;  /* 0x00000804000085a7 */ /* 0x000ea400080010ff */
[----:B--2---:R-:W-:Y:S05]  /*7c10*/  @!P0 BRA `(.L_x_66) ;  /* 0xfffffffc00ec8947 */ /* 0x004fea000383ffff */
[----:B------:R-:W-:Y:S05]  /*7c20*/  BRA `(.L_x_65) ;  /* 0xffffffb400ec7947 */ /* 0x000fea000383ffff */
.L_x_67:
[----:B-1----:R1:W2:Y:S02]  /*7c30*/  SYNCS.PHASECHK.TRANS64.TRYWAIT P0, [R0+URZ+0x60], R4 ;  /* 0x00006004000075a7 */ /* 0x0022a400080011ff */
[----:B--2---:R-:W-:Y:S05]  /*7c40*/  @!P0 NANOSLEEP.SYNCS 0x989680 ;  /* 0x009896800000895d */ /* 0x004fea0003900000 */
[----:B------:R-:W2:Y:S02]  /*7c50*/  @!P0 SYNCS.PHASECHK.TRANS64 P0, [R0+URZ+0x60], R4 ;  /* 0x00006004000085a7 */ /* 0x000ea400080010ff */
[----:B--2---:R-:W-:Y:S05]  /*7c60*/  @!P0 BRA `(.L_x_67) ;  /* 0xfffffffc00f08947 */ /* 0x004fea000383ffff */
[----:B------:R-:W-:Y:S05]  /*7c70*/  BRA `(.L_x_131) ;  /* 0xffffffb800d87947 */ /* 0x000fea000383ffff */
.L_x_69:
[----:B------:R-:W-:-:S07]  /*7c80*/  MOV R0, UR31 ;  /* 0x0000001f00007c02 */ /* 0x000fce0008000f00 */
.L_x_132:
[----:B-1----:R1:W2:Y:S02]  /*7c90*/  SYNCS.PHASECHK.TRANS64.TRYWAIT P0, [R0+URZ+0xa0], R4 ;  /* 0x0000a004000075a7 */ /* 0x0022a400080011ff */
[----:B--2---:R-:W-:Y:S05]  /*7ca0*/  @!P0 NANOSLEEP.SYNCS 0x989680 ;  /* 0x009896800000895d */ /* 0x004fea0003900000 */
[----:B------:R-:W2:Y:S02]  /*7cb0*/  @!P0 SYNCS.PHASECHK.TRANS64 P0, [R0+URZ+0xa0], R4 ;  /* 0x0000a004000085a7 */ /* 0x000ea400080010ff */
[----:B--2---:R-:W-:Y:S05]  /*7cc0*/  @!P0 BRA `(.L_x_132) ;  /* 0xfffffffc00f08947 */ /* 0x004fea000383ffff */
[----:B------:R-:W-:Y:S05]  /*7cd0*/  BRA `(.L_x_133) ;  /* 0xffffffbc00247947 */ /* 0x000fea000383ffff */
.L_x_72:
[----:B------:R-:W-:Y:S07]  /*7ce0*/  MOV R0, UR5 ;  /* 0x0000000500007c02 */ /* 0x000fee0008000f00 */
.L_x_134:
[----:B-1----:R1:W2:Y:S02]  /*7cf0*/  SYNCS.PHASECHK.TRANS64.TRYWAIT P0, [R0+URZ], R4 ;  /* 0x00000004000075a7 */ /* 0x0022a400080011ff */
[----:B--2---:R-:W-:Y:S05]  /*7d00*/  @!P0 NANOSLEEP.SYNCS 0x989680 ;  /* 0x009896800000895d */ /* 0x004fea0003900000 */
[----:B------:R-:W2:Y:S02]  /*7d10*/  @!P0 SYNCS.PHASECHK.TRANS64 P0, [R0+URZ], R4 ;  /* 0x00000004000085a7 */ /* 0x000ea400080010ff */
[----:B--2---:R-:W-:Y:S05]  /*7d20*/  @!P0 BRA `(.L_x_134) ;  /* 0xfffffffc00f08947 */ /* 0x004fea000383ffff */
[----:B------:R-:W-:Y:S05]  /*7d30*/  BRA `(.L_x_71) ;  /* 0xffffffbc00387947 */ /* 0x000fea000383ffff */
.L_x_76:
[----:B-1----:R-:W-:-:S07]  /*7d40*/  MOV R0, UR4 ;  /* 0x0000000400007c02 */ /* 0x002fce0008000f00 */
.L_x_135:
[----:B-1----:R1:W2:Y:S02]  /*7d50*/  SYNCS.PHASECHK.TRANS64.TRYWAIT P0, [R0+URZ], R2 ;  /* 0x00000002000075a7 */ /* 0x0022a400080011ff */
[----:B--2---:R-:W-:Y:S05]  /*7d60*/  @!P0 NANOSLEEP.SYNCS 0x989680 ;  /* 0x009896800000895d */ /* 0x004fea0003900000 */
[----:B------:R-:W2:Y:S02]  /*7d70*/  @!P0 SYNCS.PHASECHK.TRANS64 P0, [R0+URZ], R2 ;  /* 0x00000002000085a7 */ /* 0x000ea400080010ff */
[----:B--2---:R-:W-:Y:S05]  /*7d80*/  @!P0 BRA `(.L_x_135) ;  /* 0xfffffffc00f08947 */ /* 0x004fea000383ffff */
[----:B------:R-:W-:Y:S05]  /*7d90*/  BRA `(.L_x_136) ;  /* 0xffffffc0002c7947 */ /* 0x000fea000383ffff */
.L_x_77:
[----:B------:R-:W-:-:S07]  /*7da0*/  MOV R0, UR5 ;  /* 0x0000000500007c02 */ /* 0x000fce0008000f00 */
.L_x_137:
[----:B-1----:R1:W2:Y:S02]  /*7db0*/  SYNCS.PHASECHK.TRANS64.TRYWAIT P0, [R0+URZ], R3 ;  /* 0x00000003000075a7 */ /* 0x0022a400080011ff */
[----:B--2---:R-:W-:Y:S05]  /*7dc0*/  @!P0 NANOSLEEP.SYNCS 0x989680 ;  /* 0x009896800000895d */ /* 0x004fea0003900000 */
[----:B------:R-:W2:Y:S02]  /*7dd0*/  @!P0 SYNCS.PHASECHK.TRANS64 P0, [R0+URZ], R3 ;  /* 0x00000003000085a7 */ /* 0x000ea400080010ff */
[----:B--2---:R-:W-:Y:S05]  /*7de0*/  @!P0 BRA `(.L_x_137) ;  /* 0xfffffffc00f08947 */ /* 0x004fea000383ffff */
[----:B------:R-:W-:Y:S05]  /*7df0*/  BRA `(.L_x_138) ;  /* 0xffffffc000387947 */ /* 0x000fea000383ffff */
.L_x_78:
[----:B------:R-:W-:-:S07]  /*7e00*/  MOV R0, UR5 ;  /* 0x0000000500007c02 */ /* 0x000fce0008000f00 */
.L_x_139:
[----:B-1----:R1:W2:Y:S02]  /*7e10*/  SYNCS.PHASECHK.TRANS64.TRYWAIT P0, [R0+URZ], R3 ;  /* 0x00000003000075a7 */ /* 0x0022a400080011ff */
[----:B--2---:R-:W-:Y:S05]  /*7e20*/  @!P0 NANOSLEEP.SYNCS 0x989680 ;  /* 0x009896800000895d */ /* 0x004fea0003900000 */
[----:B------:R-:W2:Y:S02]  /*7e30*/  @!P0 SYNCS.PHASECHK.TRANS64 P0, [R0+URZ], R3 ;  /* 0x00000003000085a7 */ /* 0x000ea400080010ff */
[----:B--2---:R-:W-:Y:S05]  /*7e40*/  @!P0 BRA `(.L_x_139) ;  /* 0xfffffffc00f08947 */ /* 0x004fea000383ffff */
[----:B------:R-:W-:Y:S05]  /*7e50*/  BRA `(.L_x_140) ;  /* 0xffffffc000447947 */ /* 0x000fea000383ffff */
.L_x_81:
[----:B------:R-:W-:-:S07]  /*7e60*/  MOV R0, UR26 ;  /* 0x0000001a00007c02 */ /* 0x000fce0008000f00 */
.L_x_141:
[----:B-1----:R1:W2:Y:S02]  /*7e70*/  SYNCS.PHASECHK.TRANS64.TRYWAIT P1, [R0+URZ+0xe0], R2 ;  /* 0x0000e002000075a7 */ /* 0x0022a400080211ff */
[----:B--2---:R-:W-:Y:S05]  /*7e80*/  @!P1 NANOSLEEP.SYNCS 0x989680 ;  /* 0x009896800000995d */ /* 0x004fea0003900000 */
[----:B------:R-:W2:Y:S02]  /*7e90*/  @!P1 SYNCS.PHASECHK.TRANS64 P1, [R0+URZ+0xe0], R2 ;  /* 0x0000e002000095a7 */ /* 0x000ea400080210ff */
[----:B--2---:R-:W-:Y:S05]  /*7ea0*/  @!P1 BRA `(.L_x_141) ;  /* 0xfffffffc00f09947 */ /* 0x004fea000383ffff */
[----:B------:R-:W-:Y:S05]  /*7eb0*/  BRA `(.L_x_142) ;  /* 0xffffffc000907947 */ /* 0x000fea000383ffff */
.L_x_86:
[----:B--2---:R2:W3:Y:S02]  /*7ec0*/  SYNCS.PHASECHK.TRANS64.TRYWAIT P0, [R7+URZ+0x60], R0 ;  /* 0x00006000070075a7 */ /* 0x0044e400080011ff */
[----:B---3--:R-:W-:Y:S05]  /*7ed0*/  @!P0 NANOSLEEP.SYNCS 0x989680 ;  /* 0x009896800000895d */ /* 0x008fea0003900000 */
[----:B------:R-:W3:Y:S02]  /*7ee0*/  @!P0 SYNCS.PHASECHK.TRANS64 P0, [R7+URZ+0x60], R0 ;  /* 0x00006000070085a7 */ /* 0x000ee400080010ff */
[----:B---3--:R-:W-:Y:S05]  /*7ef0*/  @!P0 BRA `(.L_x_86) ;  /* 0xfffffffc00f08947 */ /* 0x008fea000383ffff */
[----:B------:R-:W-:Y:S05]  /*7f00*/  BRA `(.L_x_143) ;  /* 0xffffffc400ac7947 */ /* 0x000fea000383ffff */
.L_x_89:
[----:B-1----:R-:W-:Y:S07]  /*7f10*/  MOV R0, UR17 ;  /* 0x0000001100007c02 */ /* 0x002fee0008000f00 */
.L_x_144:
[----:B-1----:R1:W2:Y:S02]  /*7f20*/  SYNCS.PHASECHK.TRANS64.TRYWAIT P2, [R0+URZ+0x58], R7 ;  /* 0x00005807000075a7 */ /* 0x0022a400080411ff */
[----:B--2---:R-:W-:Y:S05]  /*7f30*/  @!P2 NANOSLEEP.SYNCS 0x989680 ;  /* 0x009896800000a95d */ /* 0x004fea0003900000 */
[----:B------:R-:W2:Y:S02]  /*7f40*/  @!P2 SYNCS.PHASECHK.TRANS64 P2, [R0+URZ+0x58], R7 ;  /* 0x000058070000a5a7 */ /* 0x000ea400080410ff */
[----:B--2---:R-:W-:Y:S05]  /*7f50*/  @!P2 BRA `(.L_x_144) ;  /* 0xfffffffc00f0a947 */ /* 0x004fea000383ffff */
[----:B------:R-:W-:Y:S05]  /*7f60*/  BRA `(.L_x_88) ;  /* 0xffffffcc000c7947 */ /* 0x000fea000383ffff */
.L_x_92:
[----:B-1----:R-:W-:Y:S07]  /*7f70*/  MOV R0, UR17 ;  /* 0x0000001100007c02 */ /* 0x002fee0008000f00 */
.L_x_145:
[----:B-1----:R1:W2:Y:S02]  /*7f80*/  SYNCS.PHASECHK.TRANS64.TRYWAIT P0, [R0+URZ+0x48], R6 ;  /* 0x00004806000075a7 */ /* 0x0022a400080011ff */
[----:B--2---:R-:W-:Y:S05]  /*7f90*/  @!P0 NANOSLEEP.SYNCS 0x989680 ;  /* 0x009896800000895d */ /* 0x004fea0003900000 */
[----:B------:R-:W2:Y:S02]  /*7fa0*/  @!P0 SYNCS.PHASECHK.TRANS64 P0, [R0+URZ+0x48], R6 ;  /* 0x00004806000085a7 */ /* 0x000ea400080010ff */
[----:B--2---:R-:W-:Y:S05]  /*7fb0*/  @!P0 BRA `(.L_x_145) ;  /* 0xfffffffc00f08947 */ /* 0x004fea000383ffff */
[----:B------:R-:W-:Y:S05]  /*7fc0*/  BRA `(.L_x_146) ;  /* 0xffffffcc005c7947 */ /* 0x000fea000383ffff */
.L_x_95:
[----:B--2---:R2:W4:Y:S02]  /*7fd0*/  SYNCS.PHASECHK.TRANS64.TRYWAIT P0, [R3+URZ+0x60], R0 ;  /* 0x00006000030075a7 */ /* 0x00452400080011ff */
[----:B----4-:R-:W-:Y:S05]  /*7fe0*/  @!P0 NANOSLEEP.SYNCS 0x989680 ;  /* 0x009896800000895d */ /* 0x010fea0003900000 */
[----:B------:R-:W4:Y:S02]  /*7ff0*/  @!P0 SYNCS.PHASECHK.TRANS64 P0, [R3+URZ+0x60], R0 ;  /* 0x00006000030085a7 */ /* 0x000f2400080010ff */
[----:B----4-:R-:W-:Y:S05]  /*8000*/  @!P0 BRA `(.L_x_95) ;  /* 0xfffffffc00f08947 */ /* 0x010fea000383ffff */
[----:B------:R-:W-:Y:S05]  /*8010*/  BRA `(.L_x_147) ;  /* 0xffffffd000a87947 */ /* 0x000fea000383ffff */
.L_x_106:
[----:B-1----:R-:W-:Y:S04]  /*8020*/  MOV R0, UR44 ;  /* 0x0000002c00007c02 */ /* 0x002fe80008000f00 */
[----:B------:R1:W2:Y:S03]  /*8030*/  SYNCS.PHASECHK.TRANS64.TRYWAIT P1, [R0+URZ+0x40], R3 ;  /* 0x00004003000075a7 */ /* 0x0002a600080211ff */
[----:B--2---:R-:W-:Y:S05]  /*8040*/  @!P1 NANOSLEEP.SYNCS 0x989680 ;  /* 0x009896800000995d */ /* 0x004fea0003900000 */
[----:B------:R-:W2:Y:S02]  /*8050*/  @!P1 SYNCS.PHASECHK.TRANS64 P1, [R0+URZ+0x40], R3 ;  /* 0x00004003000095a7 */ /* 0x000ea400080210ff */
[----:B--2---:R-:W-:Y:S05]  /*8060*/  @!P1 BRA `(.L_x_106) ;  /* 0xfffffffc00ec9947 */ /* 0x004fea000383ffff */
[----:B------:R-:W-:Y:S05]  /*8070*/  BRA `(.L_x_105) ;  /* 0xffffffe000007947 */ /* 0x000fea000383ffff */
.L_x_108:
[----:B------:R1:W1:Y:S02]  /*8080*/  SYNCS.PHASECHK.TRANS64.TRYWAIT P1, [R149+URZ+0x80], R4 ;  /* 0x00008004950075a7 */ /* 0x00026400080211ff */
[----:B-1----:R-:W-:Y:S05]  /*8090*/  @!P1 NANOSLEEP.SYNCS 0x989680 ;  /* 0x009896800000995d */ /* 0x002fea0003900000 */
[----:B------:R-:W1:Y:S02]  /*80a0*/  @!P1 SYNCS.PHASECHK.TRANS64 P1, [R149+URZ+0x80], R4 ;  /* 0x00008004950095a7 */ /* 0x000e6400080210ff */
[----:B-1----:R-:W-:Y:S05]  /*80b0*/  @!P1 BRA `(.L_x_108) ;  /* 0xfffffffc00f09947 */ /* 0x002fea000383ffff */
[----:B------:R-:W-:Y:S05]  /*80c0*/  BRA `(.L_x_107) ;  /* 0xffffffe000447947 */ /* 0x000fea000383ffff */
        .weak           $__internal_0_$__cuda_sm10x_tcgen05_guardrail_trap_col_being_dealloced_not_returned_by_alloc
        .type           $__internal_0_$__cuda_sm10x_tcgen05_guardrail_trap_col_being_dealloced_not_returned_by_alloc,@function
        .size           $__internal_0_$__cuda_sm10x_tcgen05_guardrail_trap_col_being_dealloced_not_returned_by_alloc,($__internal_1_$__cuda_sm10x_tcgen05_guardrail_trap_phase_invalid_during_alloc - $__internal_0_$__cuda_sm10x_tcgen05_guardrail_trap_col_being_dealloced_not_returned_by_alloc)
$__internal_0_$__cuda_sm10x_tcgen05_guardrail_trap_col_being_dealloced_not_returned_by_alloc:
[----:B------:R-:W-:Y:S05]  /*80d0*/  BPT.TRAP 0x1 ;  /* 0x000000040000795c */ /* 0x000fea0000300000 */
[----:B------:R-:W-:-:S04]  /*80e0*/  HFMA2 R3, -RZ, RZ, 0, 0 ;  /* 0x00000000ff037431 */ /* 0x000fc800000001ff */
[----:B------:R-:W-:Y:S05]  /*80f0*/  RET.REL.NODEC R2 `(_ZN7cutlass13device_kernelINS_4gemm6kernel13GemmUniversalIN4cute5tupleIJiiiiEEENS1_10collective13CollectiveMmaINS1_35MainloopSm100TmaUmmaWarpSpecializedILi4ELi2ELi4ENS5_IJNS4_1CILi2EEESB_NSA_ILi1EEEEEEEENS5_IJNSA_ILi256EEENSA_ILi64EEENSA_ILi128EEEEEEaNS5_IJlSC_lEEEaSJ_NS4_8TiledMMAINS4_8MMA_AtomIJNS4_21SM100_MMA_S8_2x1SM_SSIaaiLi256ELi64ELNS4_4UMMA5MajorE0ELSO_0ELNSN_8SaturateE0EEEEEENS4_6LayoutINS5_IJSC_SC_SC_EEENS5_IJNSA_ILi0EEESU_SU_EEEEENS5_IJNS4_10UnderscoreESX_SX_EEEEENS4_28SM100_TMA_2SM_LOAD_MULTICASTENS4_14ComposedLayoutINS4_7SwizzleILi3ELi4ELi3EEENS4_18smem_ptr_flag_bitsILi8EEENSS_INS5_IJNSA_ILi8EEESH_EEENS5_IJSH_SC_EEEEEEEvNS4_8identityENS4_18SM100_TMA_2SM_LOADES1A_vS1B_EENS_8epilogue10collective18CollectiveEpilogueINS1E_23Sm100TmaWarpSpecializedILi1ELi1ELi64ELb0ELb0EEEJNS5_IJSH_SG_SH_EEENS5_IJNSS_ISH_SC_EENSS_ISG_SC_EEEEEaSJ_aSJ_NS1E_6fusion15FusionCallbacksIS1I_NS1N_17LinearCombinationIaiaiLNS_15FloatRoundStyleE2EEES1J_S1M_JEEENS4_5SM1004TMEM4LOAD26SM100_TMEM_LOAD_32dp32b64xENS4_13SM90_TMA_LOADENS11_INS12_ILi2ELi4ELi3EEES15_NSS_INS5_IJS16_SG_EEENS5_IJSG_SC_EEEEEEENS4_39AutoVectorizingCopyWithAssumedAlignmentILi128EEENS4_14SM90_TMA_STOREES22_S24_S24_EEEvvEEEEvNT_6ParamsE) ;  /* 0xffffff7c02c07950 */ /* 0x000fea0003c3ffff */
        .weak           $__internal_1_$__cuda_sm10x_tcgen05_guardrail_trap_phase_invalid_during_alloc
        .type           $__internal_1_$__cuda_sm10x_tcgen05_guardrail_trap_phase_invalid_during_alloc,@function
        .size           $__internal_1_$__cuda_sm10x_tcgen05_guardrail_trap_phase_invalid_during_alloc,($__internal_2_$__cuda_sm10x_tcgen05_guardrail_trap_unallocated_columns_being_dealloced - $__internal_1_$__cuda_sm10x_tcgen05_guardrail_trap_phase_invalid_during_alloc)
$__internal_1_$__cuda_sm10x_tcgen05_guardrail_trap_phase_invalid_during_alloc:
[----:B------:R-:W-:Y:S05]  /*8100*/  BPT.TRAP 0x1 ;  /* 0x000000040000795c */ /* 0x000fea0000300000 */
[----:B------:R-:W-:-:S04]  /*8110*/  MOV R5, 0x0 ;  /* 0x0000000000057802 */ /* 0x000fc80000000f00 */
[----:B------:R-:W-:Y:S05]  /*8120*/  RET.REL.NODEC R4 `(_ZN7cutlass13device_kernelINS_4gemm6kernel13GemmUniversalIN4cute5tupleIJiiiiEEENS1_10collective13CollectiveMmaINS1_35MainloopSm100TmaUmmaWarpSpecializedILi4ELi2ELi4ENS5_IJNS4_1CILi2EEESB_NSA_ILi1EEEEEEEENS5_IJNSA_ILi256EEENSA_ILi64EEENSA_ILi128EEEEEEaNS5_IJlSC_lEEEaSJ_NS4_8TiledMMAINS4_8MMA_AtomIJNS4_21SM100_MMA_S8_2x1SM_SSIaaiLi256ELi64ELNS4_4UMMA5MajorE0ELSO_0ELNSN_8SaturateE0EEEEEENS4_6LayoutINS5_IJSC_SC_SC_EEENS5_IJNSA_ILi0EEESU_SU_EEEEENS5_IJNS4_10UnderscoreESX_SX_EEEEENS4_28SM100_TMA_2SM_LOAD_MULTICASTENS4_14ComposedLayoutINS4_7SwizzleILi3ELi4ELi3EEENS4_18smem_ptr_flag_bitsILi8EEENSS_INS5_IJNSA_ILi8EEESH_EEENS5_IJSH_SC_EEEEEEEvNS4_8identityENS4_18SM100_TMA_2SM_LOADES1A_vS1B_EENS_8epilogue10collective18CollectiveEpilogueINS1E_23Sm100TmaWarpSpecializedILi1ELi1ELi64ELb0ELb0EEEJNS5_IJSH_SG_SH_EEENS5_IJNSS_ISH_SC_EENSS_ISG_SC_EEEEEaSJ_aSJ_NS1E_6fusion15FusionCallbacksIS1I_NS1N_17LinearCombinationIaiaiLNS_15FloatRoundStyleE2EEES1J_S1M_JEEENS4_5SM1004TMEM4LOAD26SM100_TMEM_LOAD_32dp32b64xENS4_13SM90_TMA_LOADENS11_INS12_ILi2ELi4ELi3EEES15_NSS_INS5_IJS16_SG_EEENS5_IJSG_SC_EEEEEEENS4_39AutoVectorizingCopyWithAssumedAlignmentILi128EEENS4_14SM90_TMA_STOREES22_S24_S24_EEEvvEEEEvNT_6ParamsE) ;  /* 0xffffff7c04b47950 */ /* 0x000fea0003c3ffff */
        .weak           $__internal_2_$__cuda_sm10x_tcgen05_guardrail_trap_unallocated_columns_being_dealloced
        .type           $__internal_2_$__cuda_sm10x_tcgen05_guardrail_trap_unallocated_columns_being_dealloced,@function
        .size           $__internal_2_$__cuda_sm10x_tcgen05_guardrail_trap_unallocated_columns_being_dealloced,(.L_x_149 - $__internal_2_$__cuda_sm10x_tcgen05_guardrail_trap_unallocated_columns_being_dealloced)
$__internal_2_$__cuda_sm10x_tcgen05_guardrail_trap_unallocated_columns_being_dealloced:
[----:B------:R-:W-:Y:S05]  /*8130*/  BPT.TRAP 0x1 ;  /* 0x000000040000795c */ /* 0x000fea0000300000 */
[----:B------:R-:W-:-:S04]  /*8140*/  HFMA2 R3, -RZ, RZ, 0, 0 ;  /* 0x00000000ff037431 */ /* 0x000fc800000001ff */
[----:B------:R-:W-:Y:S05]  /*8150*/  RET.REL.NODEC R2 `(_ZN7cutlass13device_kernelINS_4gemm6kernel13GemmUniversalIN4cute5tupleIJiiiiEEENS1_10collective13CollectiveMmaINS1_35MainloopSm100TmaUmmaWarpSpecializedILi4ELi2ELi4ENS5_IJNS4_1CILi2EEESB_NSA_ILi1EEEEEEEENS5_IJNSA_ILi256EEENSA_ILi64EEENSA_ILi128EEEEEEaNS5_IJlSC_lEEEaSJ_NS4_8TiledMMAINS4_8MMA_AtomIJNS4_21SM100_MMA_S8_2x1SM_SSIaaiLi256ELi64ELNS4_4UMMA5MajorE0ELSO_0ELNSN_8SaturateE0EEEEEENS4_6LayoutINS5_IJSC_SC_SC_EEENS5_IJNSA_ILi0EEESU_SU_EEEEENS5_IJNS4_10UnderscoreESX_SX_EEEEENS4_28SM100_TMA_2SM_LOAD_MULTICASTENS4_14ComposedLayoutINS4_7SwizzleILi3ELi4ELi3EEENS4_18smem_ptr_flag_bitsILi8EEENSS_INS5_IJNSA_ILi8EEESH_EEENS5_IJSH_SC_EEEEEEEvNS4_8identityENS4_18SM100_TMA_2SM_LOADES1A_vS1B_EENS_8epilogue10collective18CollectiveEpilogueINS1E_23Sm100TmaWarpSpecializedILi1ELi1ELi64ELb0ELb0EEEJNS5_IJSH_SG_SH_EEENS5_IJNSS_ISH_SC_EENSS_ISG_SC_EEEEEaSJ_aSJ_NS1E_6fusion15FusionCallbacksIS1I_NS1N_17LinearCombinationIaiaiLNS_15FloatRoundStyleE2EEES1J_S1M_JEEENS4_5SM1004TMEM4LOAD26SM100_TMEM_LOAD_32dp32b64xENS4_13SM90_TMA_LOADENS11_INS12_ILi2ELi4ELi3EEES15_NSS_INS5_IJS16_SG_EEENS5_IJSG_SC_EEEEEEENS4_39AutoVectorizingCopyWithAssumedAlignmentILi128EEENS4_14SM90_TMA_STOREES22_S24_S24_EEEvvEEEEvNT_6ParamsE) ;  /* 0xffffff7c02a87950 */ /* 0x000fea0003c3ffff */
.L_x_148:
[----:B------:R-:W-:-:S00]  /*8160*/  BRA `(.L_x_148) ;  /* 0xfffffffc00fc7947 */ /* 0x000fc0000383ffff */
[----:B------:R-:W-:-:S00]  /*8170*/  NOP ;  /* 0x0000000000007918 */ /* 0x000fc00000000000 */
        /* <DEDUP_REMOVED lines=8> */
.L_x_149:


//--------------------- .nv.global.init           --------------------------
	.section	.nv.global.init,"aw",@progbits
.nv.global.init:
	.type		$str$27,@object
	.size		$str$27,($str$28 - $str$27)
$str$27:
        /*0000*/ 	.byte	0x28, 0x61, 0x64, 0x64, 0x72, 0x65, 0x73, 0x73, 0x20, 0x26, 0x20, 0x6d, 0x61, 0x73, 0x6b, 0x29
        /*0010*/ 	.byte	0x20, 0x3d, 0x3d, 0x20, 0x30, 0x00
	.type		$str$28,@object
	.size		$str$28,($str$26 - $str$28)
$str$28:
        /*0016*/ 	.byte	0x2f, 0x74, 0x6d, 0x70, 0x2f, 0x63, 0x75, 0x74, 0x6c, 0x61, 0x73, 0x73, 0x5f, 0x73, 0x77, 0x65
        /*0026*/ 	.byte	0x65, 0x70, 0x5f, 0x73, 0x72, 0x63, 0x2f, 0x69, 0x6e, 0x63, 0x6c, 0x75, 0x64, 0x65, 0x2f, 0x63
        /*0036*/ 	.byte	0x75, 0x74, 0x65, 0x2f, 0x70, 0x6f, 0x69, 0x6e, 0x74, 0x65, 0x72, 0x5f, 0x66, 0x6c, 0x61, 0x67
        /*0046*/ 	.byte	0x67, 0x65, 0x64, 0x2e, 0x68, 0x70, 0x70, 0x00
	.type		$str$26,@object
	.size		$str$26,($str$25 - $str$26)
$str$26:
        /*004e*/ 	.byte	0x2f, 0x74, 0x6d, 0x70, 0x2f, 0x63, 0x75, 0x74, 0x6c, 0x61, 0x73, 0x73, 0x5f, 0x73, 0x77, 0x65
        /*005e*/ 	.byte	0x65, 0x70, 0x5f, 0x73, 0x72, 0x63, 0x2f, 0x69, 0x6e, 0x63, 0x6c, 0x75, 0x64, 0x65, 0x2f, 0x63
        /*006e*/ 	.byte	0x75, 0x74, 0x65, 0x2f, 0x61, 0x74, 0x6f, 0x6d, 0x2f, 0x63, 0x6f, 0x70, 0x79, 0x5f, 0x74, 0x72
        /*007e*/ 	.byte	0x61, 0x69, 0x74, 0x73, 0x5f, 0x73, 0x6d, 0x31, 0x30, 0x30, 0x2e, 0x68, 0x70, 0x70, 0x00
	.type		$str$25,@object
	.size		$str$25,(__unnamed_1 - $str$25)
$str$25:
        /*008d*/ 	.byte	0x28, 0x28, 0x75, 0x69, 0x6e, 0x74, 0x33, 0x32, 0x5f, 0x74, 0x28, 0x74, 0x68, 0x72, 0x65, 0x61
        /*009d*/ 	.byte	0x64, 0x49, 0x64, 0x78, 0x2e, 0x78, 0x29, 0x20, 0x2f, 0x20, 0x33, 0x32, 0x29, 0x20, 0x25, 0x20
        /*00ad*/ 	.byte	0x34, 0x29, 0x20, 0x3d, 0x3d, 0x20, 0x28, 0x28, 0x28, 0x74, 0x6d, 0x65, 0x6d, 0x5f, 0x61, 0x64
        /*00bd*/ 	.byte	0x64, 0x72, 0x20, 0x3e, 0x3e, 0x20, 0x31, 0x36, 0x29, 0x20, 0x2f, 0x20, 0x33, 0x32, 0x29, 0x20
        /*00cd*/ 	.byte	0x25, 0x20, 0x34, 0x29, 0x00
	.type		__unnamed_1,@object
	.size		__unnamed_1,(__unnamed_2 - __unnamed_1)
__unnamed_1:
        /*00d2*/ 	.byte	0x61, 0x75, 0x74, 0x6f, 0x20, 0x63, 0x75, 0x74, 0x65, 0x3a, 0x3a, 0x61, 0x73, 0x5f, 0x70, 0x6f
        /* <DEDUP_REMOVED lines=24> */
        /*0262*/ 	.byte	0x5d, 0x00
	.type		__unnamed_2,@object
	.size		__unnamed_2,(.L_2 - __unnamed_2)
__unnamed_2:
        /* <DEDUP_REMOVED lines=42> */
        /*0504*/ 	.byte	0x43, 0x3c, 0x30, 0x3e, 0x3e, 0x3e, 0x3e, 0x5d, 0x00
.L_2:


//--------------------- .nv.shared._ZN7cutlass13device_kernelINS_4gemm6kernel13GemmUniversalIN4cute5tupleIJiiiiEEENS1_10collective13CollectiveMmaINS1_35MainloopSm100TmaUmmaWarpSpecializedILi4ELi2ELi4ENS5_IJNS4_1CILi2EEESB_NSA_ILi1EEEEEEEENS5_IJNSA_ILi256EEENSA_ILi64EEENSA_ILi128EEEEEEaNS5_IJlSC_lEEEaSJ_NS4_8TiledMMAINS4_8MMA_AtomIJNS4_21SM100_MMA_S8_2x1SM_SSIaaiLi256ELi64ELNS4_4UMMA5MajorE0ELSO_0ELNSN_8SaturateE0EEEEEENS4_6LayoutINS5_IJSC_SC_SC_EEENS5_IJNSA_ILi0EEESU_SU_EEEEENS5_IJNS4_10UnderscoreESX_SX_EEEEENS4_28SM100_TMA_2SM_LOAD_MULTICASTENS4_14ComposedLayoutINS4_7SwizzleILi3ELi4ELi3EEENS4_18smem_ptr_flag_bitsILi8EEENSS_INS5_IJNSA_ILi8EEESH_EEENS5_IJSH_SC_EEEEEEEvNS4_8identityENS4_18SM100_TMA_2SM_LOADES1A_vS1B_EENS_8epilogue10collective18CollectiveEpilogueINS1E_23Sm100TmaWarpSpecializedILi1ELi1ELi64ELb0ELb0EEEJNS5_IJSH_SG_SH_EEENS5_IJNSS_ISH_SC_EENSS_ISG_SC_EEEEEaSJ_aSJ_NS1E_6fusion15FusionCallbacksIS1I_NS1N_17LinearCombinationIaiaiLNS_15FloatRoundStyleE2EEES1J_S1M_JEEENS4_5SM1004TMEM4LOAD26SM100_TMEM_LOAD_32dp32b64xENS4_13SM90_TMA_LOADENS11_INS12_ILi2ELi4ELi3EEES15_NSS_INS5_IJS16_SG_EEENS5_IJSG_SC_EEEEEEENS4_39AutoVectorizingCopyWithAssumedAlignmentILi128EEENS4_14SM90_TMA_STOREES22_S24_S24_EEEvvEEEEvNT_6ParamsE --------------------------
	.section	.nv.shared._ZN7cutlass13device_kernelINS_4gemm6kernel13GemmUniversalIN4cute5tupleIJiiiiEEENS1_10collective13CollectiveMmaINS1_35MainloopSm100TmaUmmaWarpSpecializedILi4ELi2ELi4ENS5_IJNS4_1CILi2EEESB_NSA_ILi1EEEEEEEENS5_IJNSA_ILi256EEENSA_ILi64EEENSA_ILi128EEEEEEaNS5_IJlSC_lEEEaSJ_NS4_8TiledMMAINS4_8MMA_AtomIJNS4_21SM100_MMA_S8_2x1SM_SSIaaiLi256ELi64ELNS4_4UMMA5MajorE0ELSO_0ELNSN_8SaturateE0EEEEEENS4_6LayoutINS5_IJSC_SC_SC_EEENS5_IJNSA_ILi0EEESU_SU_EEEEENS5_IJNS4_10UnderscoreESX_SX_EEEEENS4_28SM100_TMA_2SM_LOAD_MULTICASTENS4_14ComposedLayoutINS4_7SwizzleILi3ELi4ELi3EEENS4_18smem_ptr_flag_bitsILi8EEENSS_INS5_IJNSA_ILi8EEESH_EEENS5_IJSH_SC_EEEEEEEvNS4_8identityENS4_18SM100_TMA_2SM_LOADES1A_vS1B_EENS_8epilogue10collective18CollectiveEpilogueINS1E_23Sm100TmaWarpSpecializedILi1ELi1ELi64ELb0ELb0EEEJNS5_IJSH_SG_SH_EEENS5_IJNSS_ISH_SC_EENSS_ISG_SC_EEEEEaSJ_aSJ_NS1E_6fusion15FusionCallbacksIS1I_NS1N_17LinearCombinationIaiaiLNS_15FloatRoundStyleE2EEES1J_S1M_JEEENS4_5SM1004TMEM4LOAD26SM100_TMEM_LOAD_32dp32b64xENS4_13SM90_TMA_LOADENS11_INS12_ILi2ELi4ELi3EEES15_NSS_INS5_IJS16_SG_EEENS5_IJSG_SC_EEEEEEENS4_39AutoVectorizingCopyWithAssumedAlignmentILi128EEENS4_14SM90_TMA_STOREES22_S24_S24_EEEvvEEEEvNT_6ParamsE,"aw",@nobits
	.sectionflags	@""
	.align	16
	.zero		1024


//--------------------- .nv.shared.reserved.0     --------------------------
	.section	.nv.shared.reserved.0,"aw",@nobits
	.weak		__nv_reservedSMEM_offset_0_alias
	.size		__nv_reservedSMEM_offset_0_alias, 0, 64
	.other		__nv_reservedSMEM_offset_0_alias,@"STO_CUDA_RESERVED_SHARED STV_DEFAULT"
__nv_reservedSMEM_offset_0_alias:
	.zero		0
.nv.shared.reserved.0:
	.zero		64
	.weak		__nv_reservedSMEM_tcgen05_partition
	.type		__nv_reservedSMEM_tcgen05_partition,@object
	.size		__nv_reservedSMEM_tcgen05_partition,(.L_0 - __nv_reservedSMEM_tcgen05_partition)
__nv_reservedSMEM_tcgen05_partition:
	.zero		32
.L_0:


//--------------------- .nv.global                --------------------------
	.section	.nv.global,"aw",@nobits
.nv.global:
	.type		_ZN39_INTERNAL_15df937e_4_k_cu_da082c1e_97034cute1_E,@object
	.size		_ZN39_INTERNAL_15df937e_4_k_cu_da082c1e_97034cute1_E,(_ZN39_INTERNAL_15df937e_4_k_cu_da082c1e_97034cuda3std3__45__cpo6cbeginE - _ZN39_INTERNAL_15df937e_4_k_cu_da082c1e_97034cute1_E)
_ZN39_INTERNAL_15df937e_4_k_cu_da082c1e_97034cute1_E:
	.zero		1
	.type		_ZN39_INTERNAL_15df937e_4_k_cu_da082c1e_97034cuda3std3__45__cpo6cbeginE,@object
	.size		_ZN39_INTERNAL_15df937e_4_k_cu_da082c1e_97034cuda3std3__45__cpo6cbeginE,(_ZN39_INTERNAL_15df937e_4_k_cu_da082c1e_97034cuda3std3__48in_placeE - _ZN39_INTERNAL_15df937e_4_k_cu_da082c1e_97034cuda3std3__45__cpo6cbeginE)
_ZN39_INTERNAL_15df937e_4_k_cu_da082c1e_97034cuda3std3__45__cpo6cbeginE:
	.zero		1
	.type		_ZN39_INTERNAL_15df937e_4_k_cu_da082c1e_97034cuda3std3__48in_placeE,@object
	.size		_ZN39_INTERNAL_15df937e_4_k_cu_da082c1e_97034cuda3std3__48in_placeE,(_ZN39_INTERNAL_15df937e_4_k_cu_da082c1e_97034cuda3std6ranges3__45__cpo9iter_moveE - _ZN39_INTERNAL_15df937e_4_k_cu_da082c1e_97034cuda3std3__48in_placeE)
_ZN39_INTERNAL_15df937e_4_k_cu_da082c1e_97034cuda3std3__48in_placeE:
	.zero		1
	.type		_ZN39_INTERNAL_15df937e_4_k_cu_da082c1e_97034cuda3std6ranges3__45__cpo9iter_moveE,@object
	.size		_ZN39_INTERNAL_15df937e_4_k_cu_da082c1e_97034cuda3std6ranges3__45__cpo9iter_moveE,(_ZN39_INTERNAL_15df937e_4_k_cu_da082c1e_97034cuda3std3__45__cpo5beginE - _ZN39_INTERNAL_15df937e_4_k_cu_da082c1e_97034cuda3std6ranges3__45__cpo9iter_moveE)
_ZN39_INTERNAL_15df937e_4_k_cu_da082c1e_97034cuda3std6ranges3__45__cpo9iter_moveE:
	.zero		1
	.type		_ZN39_INTERNAL_15df937e_4_k_cu_da082c1e_97034cuda3std3__45__cpo5beginE,@object
	.size		_ZN39_INTERNAL_15df937e_4_k_cu_da082c1e_97034cuda3std3__45__cpo5beginE,(_ZN39_INTERNAL_15df937e_4_k_cu_da082c1e_97034cuda3std3__441_GLOBAL__N__15df937e_4_k_cu_da082c1e_97036ignoreE - _ZN39_INTERNAL_15df937e_4_k_cu_da082c1e_97034cuda3std3__45__cpo5beginE)
_ZN39_INTERNAL_15df937e_4_k_cu_da082c1e_97034cuda3std3__45__cpo5beginE:
	.zero		1
	.type		_ZN39_INTERNAL_15df937e_4_k_cu_da082c1e_97034cuda3std3__441_GLOBAL__N__15df937e_4_k_cu_da082c1e_97036ignoreE,@object
	.size		_ZN39_INTERNAL_15df937e_4_k_cu_da082c1e_97034cuda3std3__441_GLOBAL__N__15df937e_4_k_cu_da082c1e_97036ignoreE,(_ZN39_INTERNAL_15df937e_4_k_cu_da082c1e_97034cute7productE - _ZN39_INTERNAL_15df937e_4_k_cu_da082c1e_97034cuda3std3__441_GLOBAL__N__15df937e_4_k_cu_da082c1e_97036ignoreE)
_ZN39_INTERNAL_15df937e_4_k_cu_da082c1e_97034cuda3std3__441_GLOBAL__N__15df937e_4_k_cu_da082c1e_97036ignoreE:
	.zero		1
	.type		_ZN39_INTERNAL_15df937e_4_k_cu_da082c1e_97034cute7productE,@object
	.size		_ZN39_INTERNAL_15df937e_4_k_cu_da082c1e_97034cute7productE,(_ZN39_INTERNAL_15df937e_4_k_cu_da082c1e_97034cuda3std3__45__cpo3endE - _ZN39_INTERNAL_15df937e_4_k_cu_da082c1e_97034cute7productE)
_ZN39_INTERNAL_15df937e_4_k_cu_da082c1e_97034cute7productE:
	.zero		1
	.type		_ZN39_INTERNAL_15df937e_4_k_cu_da082c1e_97034cuda3std3__45__cpo3endE,@object
	.size		_ZN39_INTERNAL_15df937e_4_k_cu_da082c1e_97034cuda3std3__45__cpo3endE,(_ZN39_INTERNAL_15df937e_4_k_cu_da082c1e_97034cuda3std3__419piecewise_constructE - _ZN39_INTERNAL_15df937e_4_k_cu_da082c1e_97034cuda3std3__45__cpo3endE)
_ZN39_INTERNAL_15df937e_4_k_cu_da082c1e_97034cuda3std3__45__cpo3endE:
	.zero		1
	.type		_ZN39_INTERNAL_15df937e_4_k_cu_da082c1e_97034cuda3std3__419piecewise_constructE,@object
	.size		_ZN39_INTERNAL_15df937e_4_k_cu_da082c1e_97034cuda3std3__419piecewise_constructE,(_ZN39_INTERNAL_15df937e_4_k_cu_da082c1e_97034cuda3std3__45__cpo4cendE - _ZN39_INTERNAL_15df937e_4_k_cu_da082c1e_97034cuda3std3__419piecewise_constructE)
_ZN39_INTERNAL_15df937e_4_k_cu_da082c1e_97034cuda3std3__419piecewise_constructE:
	.zero		1
	.type		_ZN39_INTERNAL_15df937e_4_k_cu_da082c1e_97034cuda3std3__45__cpo4cendE,@object
	.size		_ZN39_INTERNAL_15df937e_4_k_cu_da082c1e_97034cuda3std3__45__cpo4cendE,(_ZN39_INTERNAL_15df937e_4_k_cu_da082c1e_97034cuda3std6ranges3__45__cpo4swapE - _ZN39_INTERNAL_15df937e_4_k_cu_da082c1e_97034cuda3std3__45__cpo4cendE)
_ZN39_INTERNAL_15df937e_4_k_cu_da082c1e_97034cuda3std3__45__cpo4cendE:
	.zero		1
	.type		_ZN39_INTERNAL_15df937e_4_k_cu_da082c1e_97034cuda3std6ranges3__45__cpo4swapE,@object
	.size		_ZN39_INTERNAL_15df937e_4_k_cu_da082c1e_97034cuda3std6ranges3__45__cpo4swapE,(.L_10 - _ZN39_INTERNAL_15df937e_4_k_cu_da082c1e_97034cuda3std6ranges3__45__cpo4swapE)
_ZN39_INTERNAL_15df937e_4_k_cu_da082c1e_97034cuda3std6ranges3__45__cpo4swapE:
	.zero		1
.L_10:


//--------------------- .nv.constant0._ZN7cutlass13device_kernelINS_4gemm6kernel13GemmUniversalIN4cute5tupleIJiiiiEEENS1_10collective13CollectiveMmaINS1_35MainloopSm100TmaUmmaWarpSpecializedILi4ELi2ELi4ENS5_IJNS4_1CILi2EEESB_NSA_ILi1EEEEEEEENS5_IJNSA_ILi256EEENSA_ILi64EEENSA_ILi128EEEEEEaNS5_IJlSC_lEEEaSJ_NS4_8TiledMMAINS4_8MMA_AtomIJNS4_21SM100_MMA_S8_2x1SM_SSIaaiLi256ELi64ELNS4_4UMMA5MajorE0ELSO_0ELNSN_8SaturateE0EEEEEENS4_6LayoutINS5_IJSC_SC_SC_EEENS5_IJNSA_ILi0EEESU_SU_EEEEENS5_IJNS4_10UnderscoreESX_SX_EEEEENS4_28SM100_TMA_2SM_LOAD_MULTICASTENS4_14ComposedLayoutINS4_7SwizzleILi3ELi4ELi3EEENS4_18smem_ptr_flag_bitsILi8EEENSS_INS5_IJNSA_ILi8EEESH_EEENS5_IJSH_SC_EEEEEEEvNS4_8identityENS4_18SM100_TMA_2SM_LOADES1A_vS1B_EENS_8epilogue10collective18CollectiveEpilogueINS1E_23Sm100TmaWarpSpecializedILi1ELi1ELi64ELb0ELb0EEEJNS5_IJSH_SG_SH_EEENS5_IJNSS_ISH_SC_EENSS_ISG_SC_EEEEEaSJ_aSJ_NS1E_6fusion15FusionCallbacksIS1I_NS1N_17LinearCombinationIaiaiLNS_15FloatRoundStyleE2EEES1J_S1M_JEEENS4_5SM1004TMEM4LOAD26SM100_TMEM_LOAD_32dp32b64xENS4_13SM90_TMA_LOADENS11_INS12_ILi2ELi4ELi3EEES15_NSS_INS5_IJS16_SG_EEENS5_IJSG_SC_EEEEEEENS4_39AutoVectorizingCopyWithAssumedAlignmentILi128EEENS4_14SM90_TMA_STOREES22_S24_S24_EEEvvEEEEvNT_6ParamsE --------------------------
	.section	.nv.constant0._ZN7cutlass13device_kernelINS_4gemm6kernel13GemmUniversalIN4cute5tupleIJiiiiEEENS1_10collective13CollectiveMmaINS1_35MainloopSm100TmaUmmaWarpSpecializedILi4ELi2ELi4ENS5_IJNS4_1CILi2EEESB_NSA_ILi1EEEEEEEENS5_IJNSA_ILi256EEENSA_ILi64EEENSA_ILi128EEEEEEaNS5_IJlSC_lEEEaSJ_NS4_8TiledMMAINS4_8MMA_AtomIJNS4_21SM100_MMA_S8_2x1SM_SSIaaiLi256ELi64ELNS4_4UMMA5MajorE0ELSO_0ELNSN_8SaturateE0EEEEEENS4_6LayoutINS5_IJSC_SC_SC_EEENS5_IJNSA_ILi0EEESU_SU_EEEEENS5_IJNS4_10UnderscoreESX_SX_EEEEENS4_28SM100_TMA_2SM_LOAD_MULTICASTENS4_14ComposedLayoutINS4_7SwizzleILi3ELi4ELi3EEENS4_18smem_ptr_flag_bitsILi8EEENSS_INS5_IJNSA_ILi8EEESH_EEENS5_IJSH_SC_EEEEEEEvNS4_8identityENS4_18SM100_TMA_2SM_LOADES1A_vS1B_EENS_8epilogue10collective18CollectiveEpilogueINS1E_23Sm100TmaWarpSpecializedILi1ELi1ELi64ELb0ELb0EEEJNS5_IJSH_SG_SH_EEENS5_IJNSS_ISH_SC_EENSS_ISG_SC_EEEEEaSJ_aSJ_NS1E_6fusion15FusionCallbacksIS1I_NS1N_17LinearCombinationIaiaiLNS_15FloatRoundStyleE2EEES1J_S1M_JEEENS4_5SM1004TMEM4LOAD26SM100_TMEM_LOAD_32dp32b64xENS4_13SM90_TMA_LOADENS11_INS12_ILi2ELi4ELi3EEES15_NSS_INS5_IJS16_SG_EEENS5_IJSG_SC_EEEEEEENS4_39AutoVectorizingCopyWithAssumedAlignmentILi128EEENS4_14SM90_TMA_STOREES22_S24_S24_EEEvvEEEEvNT_6ParamsE,"a",@progbits
	.sectionflags	@""
	.align	4
.nv.constant0._ZN7cutlass13device_kernelINS_4gemm6kernel13GemmUniversalIN4cute5tupleIJiiiiEEENS1_10collective13CollectiveMmaINS1_35MainloopSm100TmaUmmaWarpSpecializedILi4ELi2ELi4ENS5_IJNS4_1CILi2EEESB_NSA_ILi1EEEEEEEENS5_IJNSA_ILi256EEENSA_ILi64EEENSA_ILi128EEEEEEaNS5_IJlSC_lEEEaSJ_NS4_8TiledMMAINS4_8MMA_AtomIJNS4_21SM100_MMA_S8_2x1SM_SSIaaiLi256ELi64ELNS4_4UMMA5MajorE0ELSO_0ELNSN_8SaturateE0EEEEEENS4_6LayoutINS5_IJSC_SC_SC_EEENS5_IJNSA_ILi0EEESU_SU_EEEEENS5_IJNS4_10UnderscoreESX_SX_EEEEENS4_28SM100_TMA_2SM_LOAD_MULTICASTENS4_14ComposedLayoutINS4_7SwizzleILi3ELi4ELi3EEENS4_18smem_ptr_flag_bitsILi8EEENSS_INS5_IJNSA_ILi8EEESH_EEENS5_IJSH_SC_EEEEEEEvNS4_8identityENS4_18SM100_TMA_2SM_LOADES1A_vS1B_EENS_8epilogue10collective18CollectiveEpilogueINS1E_23Sm100TmaWarpSpecializedILi1ELi1ELi64ELb0ELb0EEEJNS5_IJSH_SG_SH_EEENS5_IJNSS_ISH_SC_EENSS_ISG_SC_EEEEEaSJ_aSJ_NS1E_6fusion15FusionCallbacksIS1I_NS1N_17LinearCombinationIaiaiLNS_15FloatRoundStyleE2EEES1J_S1M_JEEENS4_5SM1004TMEM4LOAD26SM100_TMEM_LOAD_32dp32b64xENS4_13SM90_TMA_LOADENS11_INS12_ILi2ELi4ELi3EEES15_NSS_INS5_IJS16_SG_EEENS5_IJSG_SC_EEEEEEENS4_39AutoVectorizingCopyWithAssumedAlignmentILi128EEENS4_14SM90_TMA_STOREES22_S24_S24_EEEvvEEEEvNT_6ParamsE:
	.zero		2944


//--------------------- SYMBOLS --------------------------

	.type		.nv.reservedSmem.offset0,@object
	.size		.nv.reservedSmem.offset0,0x4
	.type		.nv.reservedSmem.cap,@object
	.size		.nv.reservedSmem.cap,0x4
	.type		__assertfail,@function
